def matmul_kernel(
    a_ptr,
    b_ptr,
    c_ptr,
    M,
    N,
    K,
    stride_am,
    stride_ak,
    stride_bk,
    stride_bn,
    stride_cm,
    stride_cn,
    BLOCK_M: tl.constexpr,
    BLOCK_N: tl.constexpr,
    BLOCK_K: tl.constexpr,
    GROUP_M: tl.constexpr,
):
    pid = tl.program_id(axis=0)
    num_pid_m = tl.cdiv(M, BLOCK_M)
    num_pid_n = tl.cdiv(N, BLOCK_N)
    num_pid_in_group = GROUP_M * num_pid_n
    group_id = pid // num_pid_in_group
    first_pid_m = group_id * GROUP_M
    group_size_m = min(num_pid_m - first_pid_m, GROUP_M)
    pid_m = first_pid_m + ((pid % num_pid_in_group) % group_size_m)
    pid_n = (pid % num_pid_in_group) // group_size_m

    offs_am = (pid_m * BLOCK_M + tl.arange(0, BLOCK_M)) % M
    offs_bn = (pid_n * BLOCK_N + tl.arange(0, BLOCK_N)) % N
    offs_k = tl.arange(0, BLOCK_K)
    a_ptrs = a_ptr + offs_am[:, None] * stride_am + offs_k[None, :] * stride_ak
    b_ptrs = b_ptr + offs_k[:, None] * stride_bk + offs_bn[None, :] * stride_bn

    acc = tl.zeros((BLOCK_M, BLOCK_N), dtype=tl.float32)
    for kk in range(0, tl.cdiv(K, BLOCK_K)):
        a = tl.load(a_ptrs, mask=offs_k[None, :] < K - kk * BLOCK_K, other=0.0)
        b = tl.load(b_ptrs, mask=offs_k[:, None] < K - kk * BLOCK_K, other=0.0)
        acc = tl.dot(a, b, acc)
        a_ptrs += BLOCK_K * stride_ak
        b_ptrs += BLOCK_K * stride_bk

    c = acc.to(c_ptr.dtype.element_ty)
    offs_cm = pid_m * BLOCK_M + tl.arange(0, BLOCK_M)
    offs_cn = pid_n * BLOCK_N + tl.arange(0, BLOCK_N)
    c_ptrs = c_ptr + offs_cm[:, None] * stride_cm + offs_cn[None, :] * stride_cn
    mask = (offs_cm[:, None] < M) & (offs_cn[None, :] < N)
    tl.store(c_ptrs, c, mask=mask)

# config = {"BLOCK_K": 32, "BLOCK_M": 128, "BLOCK_N": 256, "GROUP_M": 8, "arch": "sm_100", "dtype": "fp8e5m2", "num_ctas": 1, "num_stages": 3, "num_warps": 8}
# arch = sm_100


// ===== COMPILED SASS (sm_100a) =====

	.target	sm_100a

	.elftype	@"ET_EXEC"


//--------------------- .note.nv.tkinfo           --------------------------
	.section	.note.nv.tkinfo,"",@"SHT_NOTE"
	.sectionflags	@"SHF_NOTE_NV_TKINFO"
	.tkinfo
        /*0018*/ 	.word	0x00000081
        /*0030*/ 	.string	""
        /*0030*/ 	.string	"ptxas-blackwell"
        /*0030*/ 	.string	"Cuda compilation tools, release 12.9, V12.9.86"
        /*0030*/ 	.string	"Build cuda_12.9.r12.9/compiler.36037853_0"
        /*0030*/ 	.string	"-v  -suppress-debug-info  -lineinfo  -arch sm_100a "



//--------------------- .note.nv.cuver            --------------------------
	.section	.note.nv.cuver,"",@"SHT_NOTE"
	.sectionflags	@"SHF_NOTE_NV_CUVER"
        /*0018*/ 	.short	0x0001
        /*001a*/ 	.short	0x0064
        /*001c*/ 	.short	0x0001
        /*001e*/ 	.short	0x0000
        /*0020*/ 	.short	0x0001
        /*0022*/ 	.short	0x0000


//--------------------- .nv.info                  --------------------------
	.section	.nv.info,"",@"SHT_CUDA_INFO"
	.align	4


	//----- nvinfo : EIATTR_REGCOUNT
	.align		4
        /*0000*/ 	.byte	0x04, 0x2f
        /*0002*/ 	.short	(.L_4 - .L_3)
	.align		4
.L_3:
        /*0004*/ 	.word	index@(matmul_kernel)
        /*0008*/ 	.word	0x000000c5


	//----- nvinfo : EIATTR_FRAME_SIZE
	.align		4
.L_4:
        /*000c*/ 	.byte	0x04, 0x11
        /*000e*/ 	.short	(.L_6 - .L_5)
	.align		4
.L_5:
        /*0010*/ 	.word	index@($__internal_2_$__cuda_sm10x_tcgen05_guardrail_trap_unallocated_columns_being_dealloced)
        /*0014*/ 	.word	0x00000000


	//----- nvinfo : EIATTR_FRAME_SIZE
	.align		4
.L_6:
        /*0018*/ 	.byte	0x04, 0x11
        /*001a*/ 	.short	(.L_8 - .L_7)
	.align		4
.L_7:
        /*001c*/ 	.word	index@($__internal_1_$__cuda_sm10x_tcgen05_guardrail_trap_phase_invalid_during_alloc)
        /*0020*/ 	.word	0x00000000


	//----- nvinfo : EIATTR_FRAME_SIZE
	.align		4
.L_8:
        /*0024*/ 	.byte	0x04, 0x11
        /*0026*/ 	.short	(.L_10 - .L_9)
	.align		4
.L_9:
        /*0028*/ 	.word	index@($__internal_0_$__cuda_sm10x_tcgen05_guardrail_trap_col_being_dealloced_not_returned_by_alloc)
        /*002c*/ 	.word	0x00000000


	//----- nvinfo : EIATTR_FRAME_SIZE
	.align		4
.L_10:
        /*0030*/ 	.byte	0x04, 0x11
        /*0032*/ 	.short	(.L_12 - .L_11)
	.align		4
.L_11:
        /*0034*/ 	.word	index@(matmul_kernel)
        /*0038*/ 	.word	0x00000000


	//----- nvinfo : EIATTR_MIN_STACK_SIZE
	.align		4
.L_12:
        /*003c*/ 	.byte	0x04, 0x12
        /*003e*/ 	.short	(.L_14 - .L_13)
	.align		4
.L_13:
        /*0040*/ 	.word	index@(matmul_kernel)
        /*0044*/ 	.word	0x00000000
.L_14:


//--------------------- .nv.info.matmul_kernel    --------------------------
	.section	.nv.info.matmul_kernel,"",@"SHT_CUDA_INFO"
	.sectionflags	@""
	.align	4


	//----- nvinfo : EIATTR_CUDA_API_VERSION
	.align		4
        /*0000*/ 	.byte	0x04, 0x37
        /*0002*/ 	.short	(.L_16 - .L_15)
.L_15:
        /*0004*/ 	.word	0x00000081


	//----- nvinfo : EIATTR_KPARAM_INFO
	.align		4
.L_16:
        /*0008*/ 	.byte	0x04, 0x17
        /*000a*/ 	.short	(.L_18 - .L_17)
.L_17:
        /*000c*/ 	.word	0x00000000
        /*0010*/ 	.short	0x000d
        /*0012*/ 	.short	0x0048
        /*0014*/ 	.byte	0x00, 0xf4, 0x21, 0x00


	//----- nvinfo : EIATTR_KPARAM_INFO
	.align		4
.L_18:
        /*0018*/ 	.byte	0x04, 0x17
        /*001a*/ 	.short	(.L_20 - .L_19)
.L_19:
        /*001c*/ 	.word	0x00000000
        /*0020*/ 	.short	0x000c
        /*0022*/ 	.short	0x0040
        /*0024*/ 	.byte	0x00, 0xf4, 0x21, 0x00


	//----- nvinfo : EIATTR_KPARAM_INFO
	.align		4
.L_20:
        /*0028*/ 	.byte	0x04, 0x17
        /*002a*/ 	.short	(.L_22 - .L_21)
.L_21:
        /*002c*/ 	.word	0x00000000
        /*0030*/ 	.short	0x000b
        /*0032*/ 	.short	0x0038
        /*0034*/ 	.byte	0x00, 0xf0, 0x11, 0x00


	//----- nvinfo : EIATTR_KPARAM_INFO
	.align		4
.L_22:
        /*0038*/ 	.byte	0x04, 0x17
        /*003a*/ 	.short	(.L_24 - .L_23)
.L_23:
        /*003c*/ 	.word	0x00000000
        /*0040*/ 	.short	0x000a
        /*0042*/ 	.short	0x0034
        /*0044*/ 	.byte	0x00, 0xf0, 0x11, 0x00


	//----- nvinfo : EIATTR_KPARAM_INFO
	.align		4
.L_24:
        /*0048*/ 	.byte	0x04, 0x17
        /*004a*/ 	.short	(.L_26 - .L_25)
.L_25:
        /*004c*/ 	.word	0x00000000
        /*0050*/ 	.short	0x0009
        /*0052*/ 	.short	0x0030
        /*0054*/ 	.byte	0x00, 0xf0, 0x11, 0x00


	//----- nvinfo : EIATTR_KPARAM_INFO
	.align		4
.L_26:
        /*0058*/ 	.byte	0x04, 0x17
        /*005a*/ 	.short	(.L_28 - .L_27)
.L_27:
        /*005c*/ 	.word	0x00000000
        /*0060*/ 	.short	0x0008
        /*0062*/ 	.short	0x002c
        /*0064*/ 	.byte	0x00, 0xf0, 0x11, 0x00


	//----- nvinfo : EIATTR_KPARAM_INFO
	.align		4
.L_28:
        /*0068*/ 	.byte	0x04, 0x17
        /*006a*/ 	.short	(.L_30 - .L_29)
.L_29:
        /*006c*/ 	.word	0x00000000
        /*0070*/ 	.short	0x0007
        /*0072*/ 	.short	0x0028
        /*0074*/ 	.byte	0x00, 0xf0, 0x11, 0x00


	//----- nvinfo : EIATTR_KPARAM_INFO
	.align		4
.L_30:
        /*0078*/ 	.byte	0x04, 0x17
        /*007a*/ 	.short	(.L_32 - .L_31)
.L_31:
        /*007c*/ 	.word	0x00000000
        /*0080*/ 	.short	0x0006
        /*0082*/ 	.short	0x0024
        /*0084*/ 	.byte	0x00, 0xf0, 0x11, 0x00


	//----- nvinfo : EIATTR_KPARAM_INFO
	.align		4
.L_32:
        /*0088*/ 	.byte	0x04, 0x17
        /*008a*/ 	.short	(.L_34 - .L_33)
.L_33:
        /*008c*/ 	.word	0x00000000
        /*0090*/ 	.short	0x0005
        /*0092*/ 	.short	0x0020
        /*0094*/ 	.byte	0x00, 0xf0, 0x11, 0x00


	//----- nvinfo : EIATTR_KPARAM_INFO
	.align		4
.L_34:
        /*0098*/ 	.byte	0x04, 0x17
        /*009a*/ 	.short	(.L_36 - .L_35)
.L_35:
        /*009c*/ 	.word	0x00000000
        /*00a0*/ 	.short	0x0004
        /*00a2*/ 	.short	0x001c
        /*00a4*/ 	.byte	0x00, 0xf0, 0x11, 0x00


	//----- nvinfo : EIATTR_KPARAM_INFO
	.align		4
.L_36:
        /*00a8*/ 	.byte	0x04, 0x17
        /*00aa*/ 	.short	(.L_38 - .L_37)
.L_37:
        /*00ac*/ 	.word	0x00000000
        /*00b0*/ 	.short	0x0003
        /*00b2*/ 	.short	0x0018
        /*00b4*/ 	.byte	0x00, 0xf0, 0x11, 0x00


	//----- nvinfo : EIATTR_KPARAM_INFO
	.align		4
.L_38:
        /*00b8*/ 	.byte	0x04, 0x17
        /*00ba*/ 	.short	(.L_40 - .L_39)
.L_39:
        /*00bc*/ 	.word	0x00000000
        /*00c0*/ 	.short	0x0002
        /*00c2*/ 	.short	0x0010
        /*00c4*/ 	.byte	0x00, 0xf4, 0x21, 0x00


	//----- nvinfo : EIATTR_KPARAM_INFO
	.align		4
.L_40:
        /*00c8*/ 	.byte	0x04, 0x17
        /*00ca*/ 	.short	(.L_42 - .L_41)
.L_41:
        /*00cc*/ 	.word	0x00000000
        /*00d0*/ 	.short	0x0001
        /*00d2*/ 	.short	0x0008
        /*00d4*/ 	.byte	0x00, 0xf4, 0x21, 0x00


	//----- nvinfo : EIATTR_KPARAM_INFO
	.align		4
.L_42:
        /*00d8*/ 	.byte	0x04, 0x17
        /*00da*/ 	.short	(.L_44 - .L_43)
.L_43:
        /*00dc*/ 	.word	0x00000000
        /*00e0*/ 	.short	0x0000
        /*00e2*/ 	.short	0x0000
        /*00e4*/ 	.byte	0x00, 0xf4, 0x21, 0x00


	//----- nvinfo : EIATTR_AT_ENTRY_FRAGMENTS
	.align		4
.L_44:
        /*00e8*/ 	.byte	0x04, 0x4f
        /*00ea*/ 	.short	(.L_46 - .L_45)


	//   ....[0]....
.L_45:
        /*00ec*/ 	.word	0x00000004


	//----- nvinfo : EIATTR_RESERVED_SMEM_USED
	.align		4
.L_46:
        /*00f0*/ 	.byte	0x01, 0x41
	.zero		2


	//----- nvinfo : EIATTR_SPARSE_MMA_MASK
	.align		4
        /*00f4*/ 	.byte	0x03, 0x50
        /*00f6*/ 	.short	0x0000


	//----- nvinfo : EIATTR_TCGEN05_1CTA_USED
	.align		4
        /*00f8*/ 	.byte	0x01, 0x51
	.zero		2


	//----- nvinfo : EIATTR_MAXREG_COUNT
	.align		4
        /*00fc*/ 	.byte	0x03, 0x1b
        /*00fe*/ 	.short	0x00ff


	//----- nvinfo : EIATTR_NUM_BARRIERS
	.align		4
        /*0100*/ 	.byte	0x02, 0x4c
        /*0102*/ 	.byte	0x01
	.zero		1


	//----- nvinfo : EIATTR_INT_WARP_WIDE_INSTR_OFFSETS
	.align		4
        /*0104*/ 	.byte	0x04, 0x31
        /*0106*/ 	.short	(.L_48 - .L_47)


	//   ....[0]....
.L_47:
        /*0108*/ 	.word	0x00001ff0


	//   ....[1]....
        /*010c*/ 	.word	0x00002010


	//   ....[2]....
        /*0110*/ 	.word	0x00003560


	//   ....[3]....
        /*0114*/ 	.word	0x0000ad90


	//   ....[4]....
        /*0118*/ 	.word	0x0000ade0


	//----- nvinfo : EIATTR_COOP_GROUP_MASK_REGIDS
	.align		4
.L_48:
        /*011c*/ 	.byte	0x04, 0x29
        /*011e*/ 	.short	(.L_50 - .L_49)


	//   ....[0]....
.L_49:
        /*0120*/ 	.word	0xffffffff


	//   ....[1]....
        /*0124*/ 	.word	0xffffffff


	//   ....[2]....
        /*0128*/ 	.word	0xffffffff


	//   ....[3]....
        /*012c*/ 	.word	0xffffffff


	//----- nvinfo : EIATTR_COOP_GROUP_INSTR_OFFSETS
	.align		4
.L_50:
        /*0130*/ 	.byte	0x04, 0x28
        /*0132*/ 	.short	(.L_52 - .L_51)


	//   ....[0]....
.L_51:
        /*0134*/ 	.word	0x00000070


	//   ....[1]....
        /*0138*/ 	.word	0x00000330


	//   ....[2]....
        /*013c*/ 	.word	0x0000ac20


	//   ....[3]....
        /*0140*/ 	.word	0x0000ae90


	//----- nvinfo : EIATTR_VRC_CTA_INIT_COUNT
	.align		4
.L_52:
        /*0144*/ 	.byte	0x02, 0x4a
        /*0146*/ 	.byte	0x80
	.zero		1


	//----- nvinfo : EIATTR_MBARRIER_INSTR_OFFSETS
	.align		4
        /*0148*/ 	.byte	0x04, 0x39
        /*014a*/ 	.short	(.L_54 - .L_53)


	//   ....[0]....
.L_53:
        /*014c*/ 	.word	0x00002140
        /*0150*/ 	.word	0x000000ff
        /*0154*/ 	.word	0x00000000
        /*0158*/ 	.short	0x0100
        /*015a*/ 	.byte	0x0e
	.zero		1


	//   ....[1]....
        /*015c*/ 	.word	0x00003590
        /*0160*/ 	.word	0x000000ff
        /*0164*/ 	.word	0x00006008
        /*0168*/ 	.short	0x0100
        /*016a*/ 	.byte	0x08
	.zero		1


	//   ....[2]....
        /*016c*/ 	.word	0x00004380
        /*0170*/ 	.word	0x000000ff
        /*0174*/ 	.word	0x00000000
        /*0178*/ 	.short	0x010a
        /*017a*/ 	.byte	0x0e
	.zero		1


	//   ....[3]....
        /*017c*/ 	.word	0x00005450
        /*0180*/ 	.word	0x000000ff
        /*0184*/ 	.word	0x00000000
        /*0188*/ 	.short	0x010a
        /*018a*/ 	.byte	0x0e
	.zero		1


	//   ....[4]....
        /*018c*/ 	.word	0x00005540
        /*0190*/ 	.word	0x000000ff
        /*0194*/ 	.word	0x00006000
        /*0198*/ 	.short	0x0108
        /*019a*/ 	.byte	0x08
	.zero		1


	//   ....[5]....
        /*019c*/ 	.word	0x00005580
        /*01a0*/ 	.word	0x000000ff
        /*01a4*/ 	.word	0x00006008
        /*01a8*/ 	.short	0x0108
        /*01aa*/ 	.byte	0x08
	.zero		1


	//   ....[6]....
        /*01ac*/ 	.word	0x0000aeb0
        /*01b0*/ 	.word	0x000000ff
        /*01b4*/ 	.word	0x00000000
        /*01b8*/ 	.short	0x010a
        /*01ba*/ 	.byte	0x0e
	.zero		1


	//   ....[7]....
        /*01bc*/ 	.word	0x0000aee0
        /*01c0*/ 	.word	0x000000ff
        /*01c4*/ 	.word	0x00000000
        /*01c8*/ 	.short	0x010a
        /*01ca*/ 	.byte	0x0e
	.zero		1


	//----- nvinfo : EIATTR_NUM_MBARRIERS
	.align		4
.L_54:
        /*01cc*/ 	.byte	0x03, 0x38
        /*01ce*/ 	.short	0x0002


	//----- nvinfo : EIATTR_EXIT_INSTR_OFFSETS
	.align		4
        /*01d0*/ 	.byte	0x04, 0x1c
        /*01d2*/ 	.short	(.L_56 - .L_55)


	//   ....[0]....
.L_55:
        /*01d4*/ 	.word	0x0000aea0


	//----- nvinfo : EIATTR_REQNTID
	.align		4
.L_56:
        /*01d8*/ 	.byte	0x04, 0x10
        /*01da*/ 	.short	(.L_58 - .L_57)
.L_57:
        /*01dc*/ 	.word	0x00000100
        /*01e0*/ 	.word	0x00000001
        /*01e4*/ 	.word	0x00000001


	//----- nvinfo : EIATTR_CRS_STACK_SIZE
	.align		4
.L_58:
        /*01e8*/ 	.byte	0x04, 0x1e
        /*01ea*/ 	.short	(.L_60 - .L_59)
.L_59:
        /*01ec*/ 	.word	0x00000000


	//----- nvinfo : EIATTR_CBANK_PARAM_SIZE
	.align		4
.L_60:
        /*01f0*/ 	.byte	0x03, 0x19
        /*01f2*/ 	.short	0x0050


	//----- nvinfo : EIATTR_PARAM_CBANK
	.align		4
        /*01f4*/ 	.byte	0x04, 0x0a
        /*01f6*/ 	.short	(.L_62 - .L_61)
	.align		4
.L_61:
        /*01f8*/ 	.word	index@(.nv.constant0.matmul_kernel)
        /*01fc*/ 	.short	0x0380
        /*01fe*/ 	.short	0x0050


	//----- nvinfo : EIATTR_SW_WAR
	.align		4
.L_62:
        /*0200*/ 	.byte	0x04, 0x36
        /*0202*/ 	.short	(.L_64 - .L_63)
.L_63:
        /*0204*/ 	.word	0x00000008
.L_64:


//--------------------- .nv.compat                --------------------------
	.section	.nv.compat,"",@"SHT_CUDA_COMPAT_INFO"
	.align	4
        /*0000*/ 	.byte	0x02, 0x02, 0x02, 0x00, 0x02, 0x05, 0x05, 0x00, 0x02, 0x03, 0x00, 0x00, 0x02, 0x06, 0x01, 0x00


//--------------------- .nv.callgraph             --------------------------
	.section	.nv.callgraph,"",@"SHT_CUDA_CALLGRAPH"
	.align	4
	.sectionentsize	8
	.align		4
        /*0000*/ 	.word	0x00000000
	.align		4
        /*0004*/ 	.word	0xffffffff
	.align		4
        /*0008*/ 	.word	0x00000000
	.align		4
        /*000c*/ 	.word	0xfffffffe
	.align		4
        /*0010*/ 	.word	0x00000000
	.align		4
        /*0014*/ 	.word	0xfffffffd
	.align		4
        /*0018*/ 	.word	0x00000000
	.align		4
        /*001c*/ 	.word	0xfffffffc


//--------------------- .text.matmul_kernel       --------------------------
	.section	.text.matmul_kernel,"ax",@progbits
	.align	128
        .global         matmul_kernel
        .type           matmul_kernel,@function
        .size           matmul_kernel,(.L_x_20 - matmul_kernel)
        .other          matmul_kernel,@"STO_CUDA_ENTRY STV_DEFAULT"
matmul_kernel:
.text.matmul_kernel:
[----:B------:R-:W0:Y:S01]  /*0000*/  LDC R1, c[0x0][0x37c] ;  /* 0x0000df00ff017b82 */ /* 0x000e220000000800 */
[----:B------:R-:W1:Y:S01]  /*0010*/  S2R R132, SR_TID.X ;  /* 0x0000000000847919 */ /* 0x000e620000002100 */
[----:B------:R-:W2:Y:S01]  /*0020*/  LDCU.64 UR16, c[0x0][0x358] ;  /* 0x00006b00ff1077ac */ /* 0x000ea20008000a00 */
[----:B-1----:R-:W-:-:S13]  /*0030*/  ISETP.GE.U32.AND P0, PT, R132, 0x20, PT ;  /* 0x000000208400780c */ /* 0x002fda0003f06070 */
[----:B------:R-:W-:Y:S02]  /*0040*/  VOTEU.ANY UP0, P0 ;  /* 0x0000000000ff7886 */ /* 0x000fe40000000100 */
[----:B0-2---:R-:W-:Y:S05]  /*0050*/  BRA.U UP0, `(.L_x_0) ;  /* 0x0000000100b87547 */ /* 0x005fea000b800000 */
[----:B------:R-:W0:Y:S01]  /*0060*/  S2UR UR6, SR_CgaCtaId ;  /* 0x00000000000679c3 */ /* 0x000e220000008800 */
[----:B------:R-:W-:Y:S01]  /*0070*/  NOP ;  /* 0x0000000000007918 */ /* 0x000fe20000000000 */
[----:B------:R-:W-:Y:S02]  /*0080*/  UMOV UR4, 0x40 ;  /* 0x0000004000047882 */ /* 0x000fe40000000000 */
[----:B0-----:R-:W-:-:S09]  /*0090*/  ULEA UR4, UR6, UR4, 0x18 ;  /* 0x0000000406047291 */ /* 0x001fd2000f8ec0ff */
[----:B------:R-:W0:Y:S01]  /*00a0*/  LDS.U8 R0, [UR4] ;  /* 0x00000004ff007984 */ /* 0x000e220008000000 */
[----:B------:R-:W-:Y:S02]  /*00b0*/  UMOV UR4, 0x400 ;  /* 0x0000040000047882 */ /* 0x000fe40000000000 */
[----:B------:R-:W-:Y:S01]  /*00c0*/  ULEA UR4, UR6, UR4, 0x18 ;  /* 0x0000000406047291 */ /* 0x000fe2000f8ec0ff */
[----:B0-----:R-:W-:-:S13]  /*00d0*/  ISETP.NE.AND P0, PT, R0, RZ, PT ;  /* 0x000000ff0000720c */ /* 0x001fda0003f05270 */
[----:B------:R-:W-:Y:S05]  /*00e0*/  @P0 BRA `(.L_x_1) ;  /* 0x00000000007c0947 */ /* 0x000fea0003800000 */
[----:B------:R-:W-:-:S13]  /*00f0*/  ELECT P0, URZ, PT ;  /* 0x0000000000ff782f */ /* 0x000fda0003800000 */
[----:B------:R-:W-:Y:S05]  /*0100*/  @!P0 BRA `(.L_x_2) ;  /* 0x0000000000848947 */ /* 0x000fea0003800000 */
[----:B------:R-:W-:Y:S01]  /*0110*/  UMOV UR5, 0x8 ;  /* 0x0000000800057882 */ /* 0x000fe20000000000 */
[----:B------:R-:W-:Y:S02]  /*0120*/  IMAD.MOV.U32 R4, RZ, RZ, 0x1 ;  /* 0x00000001ff047424 */ /* 0x000fe400078e00ff */
[----:B------:R-:W-:Y:S02]  /*0130*/  IMAD.MOV.U32 R5, RZ, RZ, 0xff ;  /* 0x000000ffff057424 */ /* 0x000fe400078e00ff */
[----:B------:R-:W-:Y:S04]  /*0140*/  DEPBAR.LE SB0, 0x36 ;  /* 0x00008d800000791a */ /* 0x000fe80000000000 */
[----:B------:R-:W0:Y:S02]  /*0150*/  UTCATOMSWS.FIND_AND_SET.ALIGN UP1, UR5, UR5 ;  /* 0x00000005000575e3 */ /* 0x000e240008020800 */
[----:B0-----:R-:W-:-:S04]  /*0160*/  PLOP3.LUT P0, PT, PT, PT, UP1, 0x80, 0x8 ;  /* 0x000000000008781c */ /* 0x001fc80003f0f018 */
[----:B------:R-:W-:-:S04]  /*0170*/  SEL R0, RZ, 0xffffffff, !P0 ;  /* 0xffffffffff007807 */ /* 0x000fc80004000000 */
[----:B------:R-:W-:Y:S01]  /*0180*/  ISETP.NE.AND P0, PT, R0, RZ, PT ;  /* 0x000000ff0000720c */ /* 0x000fe20003f05270 */
[----:B------:R-:W-:-:S12]  /*0190*/  IMAD.U32 R0, RZ, RZ, UR5 ;  /* 0x00000005ff007e24 */ /* 0x000fd8000f8e00ff */
[----:B------:R-:W-:Y:S05]  /*01a0*/  @P0 BRA `(.L_x_3) ;  /* 0x0000000000240947 */ /* 0x000fea0003800000 */
.L_x_4:
[----:B------:R-:W-:Y:S05]  /*01b0*/  NANOSLEEP 0x64 ;  /* 0x000000640000795d */ /* 0x000fea0003800000 */
[----:B------:R-:W-:-:S05]  /*01c0*/  UMOV UR5, 0x8 ;  /* 0x0000000800057882 */ /* 0x000fca0000000000 */
[----:B------:R-:W-:Y:S04]  /*01d0*/  DEPBAR.LE SB0, 0x36 ;  /* 0x00008d800000791a */ /* 0x000fe80000000000 */
[----:B------:R-:W0:Y:S02]  /*01e0*/  UTCATOMSWS.FIND_AND_SET.ALIGN UP1, UR5, UR5 ;  /* 0x00000005000575e3 */ /* 0x000e240008020800 */
[----:B0-----:R-:W-:-:S04]  /*01f0*/  PLOP3.LUT P0, PT, PT, PT, UP1, 0x80, 0x8 ;  /* 0x000000000008781c */ /* 0x001fc80003f0f018 */
[----:B------:R-:W-:-:S04]  /*0200*/  SEL R0, RZ, 0xffffffff, !P0 ;  /* 0xffffffffff007807 */ /* 0x000fc80004000000 */
[----:B------:R-:W-:Y:S01]  /*0210*/  ISETP.NE.AND P0, PT, R0, RZ, PT ;  /* 0x000000ff0000720c */ /* 0x000fe20003f05270 */
[----:B------:R-:W-:-:S12]  /*0220*/  IMAD.U32 R0, RZ, RZ, UR5 ;  /* 0x00000005ff007e24 */ /* 0x000fd8000f8e00ff */
[----:B------:R-:W-:Y:S05]  /*0230*/  @!P0 BRA `(.L_x_4) ;  /* 0xfffffffc00dc8947 */ /* 0x000fea000383ffff */
.L_x_3:
[C---:B------:R-:W-:Y:S01]  /*0240*/  VIADD R3, R0.reuse, 0x10 ;  /* 0x0000001000037836 */ /* 0x040fe20000000000 */
[----:B------:R-:W-:Y:S01]  /*0250*/  UMOV UR5, 0x50 ;  /* 0x0000005000057882 */ /* 0x000fe20000000000 */
[----:B------:R-:W-:Y:S01]  /*0260*/  SHF.L.U32 R2, R5, R0, RZ ;  /* 0x0000000005027219 */ /* 0x000fe200000006ff */
[----:B------:R-:W-:Y:S01]  /*0270*/  ULEA UR5, UR6, UR5, 0x18 ;  /* 0x0000000506057291 */ /* 0x000fe2000f8ec0ff */
[----:B------:R-:W-:Y:S01]  /*0280*/  IMAD.SHL.U32 R0, R0, 0x20, RZ ;  /* 0x0000002000007824 */ /* 0x000fe200078e00ff */
[----:B------:R-:W-:-:S04]  /*0290*/  SHF.L.U32 R3, R4, R3, RZ ;  /* 0x0000000304037219 */ /* 0x000fc800000006ff */
[----:B------:R-:W-:-:S05]  /*02a0*/  LOP3.LUT R2, R3, R2, RZ, 0xfc, !PT ;  /* 0x0000000203027212 */ /* 0x000fca00078efcff */
[----:B------:R0:W-:Y:S04]  /*02b0*/  ATOMS.OR RZ, [UR5], R2 ;  /* 0x00000002ffff798c */ /* 0x0001e8000b000005 */
[----:B------:R0:W-:Y:S01]  /*02c0*/  STS [UR4], R0 ;  /* 0x00000000ff007988 */ /* 0x0001e20008000804 */
[----:B------:R-:W-:Y:S05]  /*02d0*/  BRA `(.L_x_2) ;  /* 0x0000000000107947 */ /* 0x000fea0003800000 */
.L_x_1:
[----:B------:R-:W-:Y:S01]  /*02e0*/  IMAD.MOV.U32 R0, RZ, RZ, -0x1 ;  /* 0xffffffffff007424 */ /* 0x000fe200078e00ff */
[----:B------:R-:W-:-:S04]  /*02f0*/  MOV R2, 0x320 ;  /* 0x0000032000027802 */ /* 0x000fc80000000f00 */
[----:B------:R0:W-:Y:S03]  /*0300*/  STS [UR4], R0 ;  /* 0x00000000ff007988 */ /* 0x0001e60008000804 */
[----:B0-----:R-:W-:Y:S05]  /*0310*/  CALL.REL.NOINC `($__internal_1_$__cuda_sm10x_tcgen05_guardrail_trap_phase_invalid_during_alloc) ;  /* 0x000000ac00087944 */ /* 0x001fea0003c00000 */
.L_x_2:
[----:B------:R-:W-:Y:S05]  /*0320*/  WARPSYNC.ALL ;  /* 0x0000000000007948 */ /* 0x000fea0003800000 */
[----:B------:R-:W-:Y:S01]  /*0330*/  NOP ;  /* 0x0000000000007918 */ /* 0x000fe20000000000 */
.L_x_0:
[----:B------:R-:W1:Y:S01]  /*0340*/  LDC.64 R106, c[0x0][0x398] ;  /* 0x0000e600ff6a7b82 */ /* 0x000e620000000a00 */
[----:B------:R-:W2:Y:S01]  /*0350*/  S2R R5, SR_CTAID.X ;  /* 0x0000000000057919 */ /* 0x000ea20000002500 */
[----:B------:R-:W-:Y:S01]  /*0360*/  UMOV UR8, 0x400 ;  /* 0x0000040000087882 */ /* 0x000fe20000000000 */
[----:B------:R-:W3:Y:S01]  /*0370*/  LDCU UR7, c[0x0][0x3a4] ;  /* 0x00007480ff0777ac */ /* 0x000ee20008000800 */
[----:B------:R-:W-:Y:S01]  /*0380*/  PRMT R94, RZ, 0x7610, R94 ;  /* 0x00007610ff5e7816 */ /* 0x000fe2000000005e */
[----:B------:R-:W-:-:S03]  /*0390*/  UMOV UR10, 0x1 ;  /* 0x00000001000a7882 */ /* 0x000fc60000000000 */
[----:B------:R-:W4:Y:S01]  /*03a0*/  S2UR UR6, SR_CgaCtaId ;  /* 0x00000000000679c3 */ /* 0x000f220000008800 */
[----:B------:R-:W0:Y:S07]  /*03b0*/  LDCU.128 UR20, c[0x0][0x380] ;  /* 0x00007000ff1477ac */ /* 0x000e2e0008000c00 */
[----:B------:R-:W5:Y:S01]  /*03c0*/  LDC R124, c[0x0][0x3a0] ;  /* 0x0000e800ff7c7b82 */ /* 0x000f620000000800 */
[----:B01----:R-:W-:Y:S01]  /*03d0*/  VIADD R0, R107, 0xff ;  /* 0x000000ff6b007836 */ /* 0x003fe20000000000 */
[----:B------:R-:W-:-:S02]  /*03e0*/  IABS R19, R107 ;  /* 0x0000006b00137213 */ /* 0x000fc40000000000 */
[----:B------:R-:W-:Y:S02]  /*03f0*/  IABS R20, R106 ;  /* 0x0000006a00147213 */ /* 0x000fe40000000000 */
[----:B------:R-:W-:Y:S01]  /*0400*/  SHF.R.S32.HI R3, RZ, 0x1f, R0 ;  /* 0x0000001fff037819 */ /* 0x000fe20000011400 */
[----:B----4-:R-:W-:-:S03]  /*0410*/  ULEA UR8, UR6, UR8, 0x18 ;  /* 0x0000000806087291 */ /* 0x010fc6000f8ec0ff */
[----:B------:R-:W-:Y:S02]  /*0420*/  LEA.HI R3, R3, R0, RZ, 0x8 ;  /* 0x0000000003037211 */ /* 0x000fe400078f40ff */
[----:B--2---:R-:W-:Y:S01]  /*0430*/  IABS R8, R5 ;  /* 0x0000000500087213 */ /* 0x004fe20000000000 */
[----:B------:R-:W-:Y:S01]  /*0440*/  UIADD3 UR12, UPT, UPT, UR8, 0x6000, URZ ;  /* 0x00006000080c7890 */ /* 0x000fe2000fffe0ff */
[----:B------:R-:W-:-:S05]  /*0450*/  SHF.R.S32.HI R3, RZ, 0x8, R3 ;  /* 0x00000008ff037819 */ /* 0x000fca0000011403 */
[----:B------:R-:W-:-:S05]  /*0460*/  IMAD.SHL.U32 R4, R3, 0x8, RZ ;  /* 0x0000000803047824 */ /* 0x000fca00078e00ff */
[-C--:B------:R-:W-:Y:S02]  /*0470*/  IABS R7, R4.reuse ;  /* 0x0000000400077213 */ /* 0x080fe40000000000 */
[----:B------:R-:W-:Y:S02]  /*0480*/  IABS R10, R4 ;  /* 0x00000004000a7213 */ /* 0x000fe40000000000 */
[----:B------:R-:W0:Y:S08]  /*0490*/  I2F.RP R0, R7 ;  /* 0x0000000700007306 */ /* 0x000e300000209400 */
[----:B0-----:R-:W0:Y:S02]  /*04a0*/  MUFU.RCP R0, R0 ;  /* 0x0000000000007308 */ /* 0x001e240000001000 */
[----:B0-----:R-:W-:-:S02]  /*04b0*/  VIADD R2, R0, 0xffffffe ;  /* 0x0ffffffe00027836 */ /* 0x001fc40000000000 */
[----:B------:R-:W-:-:S04]  /*04c0*/  IMAD.MOV R0, RZ, RZ, -R10 ;  /* 0x000000ffff007224 */ /* 0x000fc800078e0a0a */
[----:B------:R0:W1:Y:S02]  /*04d0*/  F2I.FTZ.U32.TRUNC.NTZ R3, R2 ;  /* 0x0000000200037305 */ /* 0x000064000021f000 */
[----:B0-----:R-:W-:Y:S02]  /*04e0*/  IMAD.MOV.U32 R2, RZ, RZ, RZ ;  /* 0x000000ffff027224 */ /* 0x001fe400078e00ff */
[----:B-1----:R-:W-:-:S04]  /*04f0*/  IMAD.MOV R6, RZ, RZ, -R3 ;  /* 0x000000ffff067224 */ /* 0x002fc800078e0a03 */
[----:B------:R-:W-:Y:S02]  /*0500*/  IMAD R9, R6, R7, RZ ;  /* 0x0000000706097224 */ /* 0x000fe400078e02ff */
[----:B------:R-:W-:Y:S02]  /*0510*/  IMAD.MOV.U32 R6, RZ, RZ, R8 ;  /* 0x000000ffff067224 */ /* 0x000fe400078e0008 */
[----:B------:R-:W-:-:S06]  /*0520*/  IMAD.HI.U32 R3, R3, R9, R2 ;  /* 0x0000000903037227 */ /* 0x000fcc00078e0002 */
[----:B------:R-:W-:-:S04]  /*0530*/  IMAD.HI.U32 R3, R3, R6, RZ ;  /* 0x0000000603037227 */ /* 0x000fc800078e00ff */
[----:B------:R-:W-:Y:S01]  /*0540*/  IMAD R0, R3, R0, R6 ;  /* 0x0000000003007224 */ /* 0x000fe200078e0206 */
[----:B------:R-:W-:Y:S04]  /*0550*/  BAR.SYNC.DEFER_BLOCKING 0x0 ;  /* 0x0000000000007b1d */ /* 0x000fe80000010000 */
[----:B------:R-:W-:-:S13]  /*0560*/  ISETP.GT.U32.AND P1, PT, R7, R0, PT ;  /* 0x000000000700720c */ /* 0x000fda0003f24070 */
[----:B------:R-:W-:Y:S02]  /*0570*/  @!P1 IMAD.IADD R0, R0, 0x1, -R7 ;  /* 0x0000000100009824 */ /* 0x000fe400078e0a07 */
[----:B------:R-:W-:Y:S01]  /*0580*/  @!P1 VIADD R3, R3, 0x1 ;  /* 0x0000000103039836 */ /* 0x000fe20000000000 */
[----:B------:R-:W-:Y:S02]  /*0590*/  ISETP.NE.AND P1, PT, R4, RZ, PT ;  /* 0x000000ff0400720c */ /* 0x000fe40003f25270 */
[----:B------:R-:W-:Y:S02]  /*05a0*/  ISETP.GE.U32.AND P0, PT, R0, R7, PT ;  /* 0x000000070000720c */ /* 0x000fe40003f06070 */
[----:B------:R-:W-:-:S04]  /*05b0*/  LOP3.LUT R0, R5, R4, RZ, 0x3c, !PT ;  /* 0x0000000405007212 */ /* 0x000fc800078e3cff */
[----:B------:R-:W-:Y:S01]  /*05c0*/  ISETP.GE.AND P2, PT, R0, RZ, PT ;  /* 0x000000ff0000720c */ /* 0x000fe20003f46270 */
[----:B------:R-:W-:-:S06]  /*05d0*/  VIADD R0, R106, 0x7f ;  /* 0x0000007f6a007836 */ /* 0x000fcc0000000000 */
[----:B------:R-:W-:-:S04]  /*05e0*/  @P0 VIADD R3, R3, 0x1 ;  /* 0x0000000103030836 */ /* 0x000fc80000000000 */
[----:B------:R-:W-:Y:S01]  /*05f0*/  IMAD.MOV.U32 R2, RZ, RZ, R3 ;  /* 0x000000ffff027224 */ /* 0x000fe200078e0003 */
[----:B------:R-:W-:-:S03]  /*0600*/  SHF.R.S32.HI R3, RZ, 0x1f, R0 ;  /* 0x0000001fff037819 */ /* 0x000fc60000011400 */
[----:B------:R-:W-:Y:S01]  /*0610*/  @!P2 IMAD.MOV R2, RZ, RZ, -R2 ;  /* 0x000000ffff02a224 */ /* 0x000fe200078e0a02 */
[----:B------:R-:W-:Y:S02]  /*0620*/  @!P1 LOP3.LUT R2, RZ, R4, RZ, 0x33, !PT ;  /* 0x00000004ff029212 */ /* 0x000fe400078e33ff */
[----:B------:R-:W-:-:S03]  /*0630*/  LEA.HI R3, R3, R0, RZ, 0x7 ;  /* 0x0000000003037211 */ /* 0x000fc600078f38ff */
[----:B------:R-:W-:Y:S02]  /*0640*/  IMAD.SHL.U32 R10, R2, 0x8, RZ ;  /* 0x00000008020a7824 */ /* 0x000fe400078e00ff */
[----:B------:R-:W-:-:S03]  /*0650*/  IMAD.MOV R2, RZ, RZ, -R2 ;  /* 0x000000ffff027224 */ /* 0x000fc600078e0a02 */
[----:B------:R-:W-:Y:S01]  /*0660*/  LEA.HI.SX32 R3, R3, -R10, 0x19 ;  /* 0x8000000a03037211 */ /* 0x000fe200078fcaff */
[----:B------:R-:W-:Y:S02]  /*0670*/  IMAD R12, R4, R2, R5 ;  /* 0x00000002040c7224 */ /* 0x000fe400078e0205 */
[----:B------:R-:W-:Y:S01]  /*0680*/  IMAD.MOV.U32 R2, RZ, RZ, RZ ;  /* 0x000000ffff027224 */ /* 0x000fe200078e00ff */
[----:B------:R-:W-:Y:S02]  /*0690*/  VIMNMX R11, PT, PT, R3, 0x8, PT ;  /* 0x00000008030b7848 */ /* 0x000fe40003fe0100 */
[----:B------:R-:W-:Y:S02]  /*06a0*/  IABS R4, R12 ;  /* 0x0000000c00047213 */ /* 0x000fe40000000000 */
[----:B------:R-:W-:-:S04]  /*06b0*/  IABS R7, R11 ;  /* 0x0000000b00077213 */ /* 0x000fc80000000000 */
[----:B------:R-:W0:Y:S08]  /*06c0*/  I2F.RP R0, R7 ;  /* 0x0000000700007306 */ /* 0x000e300000209400 */
[----:B0-----:R-:W0:Y:S02]  /*06d0*/  MUFU.RCP R0, R0 ;  /* 0x0000000000007308 */ /* 0x001e240000001000 */
[----:B0-----:R-:W-:Y:S01]  /*06e0*/  VIADD R3, R0, 0xffffffe ;  /* 0x0ffffffe00037836 */ /* 0x001fe20000000000 */
[----:B------:R-:W-:-:S05]  /*06f0*/  IABS R0, R11 ;  /* 0x0000000b00007213 */ /* 0x000fca0000000000 */
[----:B------:R-:W0:Y:S01]  /*0700*/  F2I.FTZ.U32.TRUNC.NTZ R3, R3 ;  /* 0x0000000300037305 */ /* 0x000e22000021f000 */
[----:B------:R-:W-:Y:S02]  /*0710*/  IMAD.MOV R0, RZ, RZ, -R0 ;  /* 0x000000ffff007224 */ /* 0x000fe400078e0a00 */
[----:B0-----:R-:W-:-:S04]  /*0720*/  IMAD.MOV R6, RZ, RZ, -R3 ;  /* 0x000000ffff067224 */ /* 0x001fc800078e0a03 */
[----:B------:R-:W-:Y:S02]  /*0730*/  IMAD R5, R6, R7, RZ ;  /* 0x0000000706057224 */ /* 0x000fe400078e02ff */
[----:B------:R-:W0:Y:S02]  /*0740*/  I2F.RP R6, R19 ;  /* 0x0000001300067306 */ /* 0x000e240000209400 */
[----:B------:R-:W-:-:S04]  /*0750*/  IMAD.HI.U32 R2, R3, R5, R2 ;  /* 0x0000000503027227 */ /* 0x000fc800078e0002 */
[----:B------:R-:W-:Y:S02]  /*0760*/  IMAD.MOV.U32 R5, RZ, RZ, R4 ;  /* 0x000000ffff057224 */ /* 0x000fe400078e0004 */
[----:B------:R-:W1:Y:S02]  /*0770*/  I2F.RP R3, R20 ;  /* 0x0000001400037306 */ /* 0x000e640000209400 */
[----:B------:R-:W-:-:S04]  /*0780*/  IMAD.HI.U32 R2, R2, R5, RZ ;  /* 0x0000000502027227 */ /* 0x000fc800078e00ff */
[----:B------:R-:W-:Y:S02]  /*0790*/  IMAD R0, R2, R0, R5 ;  /* 0x0000000002007224 */ /* 0x000fe400078e0205 */
[----:B0-----:R-:W0:Y:S03]  /*07a0*/  MUFU.RCP R6, R6 ;  /* 0x0000000600067308 */ /* 0x001e260000001000 */
[----:B------:R-:W-:-:S05]  /*07b0*/  ISETP.GT.U32.AND P1, PT, R7, R0, PT ;  /* 0x000000000700720c */ /* 0x000fca0003f24070 */
[----:B-1----:R-:W1:Y:S08]  /*07c0*/  MUFU.RCP R3, R3 ;  /* 0x0000000300037308 */ /* 0x002e700000001000 */
[----:B------:R-:W-:Y:S02]  /*07d0*/  @!P1 IMAD.IADD R0, R0, 0x1, -R7 ;  /* 0x0000000100009824 */ /* 0x000fe400078e0a07 */
[----:B------:R-:W-:Y:S01]  /*07e0*/  @!P1 VIADD R2, R2, 0x1 ;  /* 0x0000000102029836 */ /* 0x000fe20000000000 */
[----:B------:R-:W-:-:S02]  /*07f0*/  ISETP.NE.AND P1, PT, R11, RZ, PT ;  /* 0x000000ff0b00720c */ /* 0x000fc40003f25270 */
[----:B------:R-:W-:Y:S01]  /*0800*/  ISETP.GE.U32.AND P0, PT, R0, R7, PT ;  /* 0x000000070000720c */ /* 0x000fe20003f06070 */
[----:B0-----:R-:W-:Y:S01]  /*0810*/  VIADD R7, R6, 0xffffffe ;  /* 0x0ffffffe06077836 */ /* 0x001fe20000000000 */
[----:B------:R-:W-:Y:S01]  /*0820*/  LOP3.LUT R0, R12, R11, RZ, 0x3c, !PT ;  /* 0x0000000b0c007212 */ /* 0x000fe200078e3cff */
[----:B-1----:R-:W-:Y:S01]  /*0830*/  VIADD R4, R3, 0xffffffe ;  /* 0x0ffffffe03047836 */ /* 0x002fe20000000000 */
[----:B------:R-:W-:Y:S02]  /*0840*/  SHF.R.U32.HI R3, RZ, 0x5, R132 ;  /* 0x00000005ff037819 */ /* 0x000fe40000011684 */
[----:B------:R-:W-:Y:S01]  /*0850*/  ISETP.GE.AND P2, PT, R0, RZ, PT ;  /* 0x000000ff0000720c */ /* 0x000fe20003f46270 */
[----:B------:R-:W0:Y:S01]  /*0860*/  F2I.FTZ.U32.TRUNC.NTZ R7, R7 ;  /* 0x0000000700077305 */ /* 0x000e22000021f000 */
[----:B------:R-:W-:-:S05]  /*0870*/  SGXT.U32 R3, R3, 0x3 ;  /* 0x000000030303781a */ /* 0x000fca0000000000 */
[----:B------:R-:W-:Y:S02]  /*0880*/  @P0 VIADD R2, R2, 0x1 ;  /* 0x0000000102020836 */ /* 0x000fe40000000000 */
[----:B------:R1:W2:Y:S02]  /*0890*/  F2I.FTZ.U32.TRUNC.NTZ R5, R4 ;  /* 0x0000000400057305 */ /* 0x0002a4000021f000 */
[----:B------:R-:W-:Y:S01]  /*08a0*/  IMAD.MOV.U32 R0, RZ, RZ, R2 ;  /* 0x000000ffff007224 */ /* 0x000fe200078e0002 */
[----:B------:R-:W-:-:S03]  /*08b0*/  SHF.R.U32.HI R2, RZ, 0x5, R132 ;  /* 0x00000005ff027819 */ /* 0x000fc60000011684 */
[----:B------:R-:W-:Y:S01]  /*08c0*/  @!P2 IMAD.MOV R0, RZ, RZ, -R0 ;  /* 0x000000ffff00a224 */ /* 0x000fe200078e0a00 */
[----:B------:R-:W-:Y:S01]  /*08d0*/  @!P1 LOP3.LUT R0, RZ, R11, RZ, 0x33, !PT ;  /* 0x0000000bff009212 */ /* 0x000fe200078e33ff */
[----:B0-----:R-:W-:Y:S01]  /*08e0*/  IMAD.MOV R6, RZ, RZ, -R7 ;  /* 0x000000ffff067224 */ /* 0x001fe200078e0a07 */
[----:B------:R-:W-:Y:S01]  /*08f0*/  R2UR UR11, R2 ;  /* 0x00000000020b72ca */ /* 0x000fe200000e0000 */
[----:B-1----:R-:W-:Y:S01]  /*0900*/  IMAD.MOV.U32 R4, RZ, RZ, RZ ;  /* 0x000000ffff047224 */ /* 0x002fe200078e00ff */
[----:B------:R-:W-:Y:S01]  /*0910*/  ISETP.NE.AND P2, PT, R106, RZ, PT ;  /* 0x000000ff6a00720c */ /* 0x000fe20003f45270 */
[----:B------:R-:W-:Y:S02]  /*0920*/  IMAD.SHL.U32 R2, R0, 0x100, RZ ;  /* 0x0000010000027824 */ /* 0x000fe400078e00ff */
[----:B------:R-:W-:Y:S02]  /*0930*/  IMAD.MOV R0, RZ, RZ, -R0 ;  /* 0x000000ffff007224 */ /* 0x000fe400078e0a00 */
[----:B--2---:R-:W-:Y:S01]  /*0940*/  IMAD.MOV R9, RZ, RZ, -R5 ;  /* 0x000000ffff097224 */ /* 0x004fe200078e0a05 */
[----:B------:R-:W-:Y:S01]  /*0950*/  LOP3.LUT R8, R2, R3, RZ, 0xfc, !PT ;  /* 0x0000000302087212 */ /* 0x000fe200078efcff */
[----:B------:R-:W-:-:S02]  /*0960*/  IMAD R3, R6, R19, RZ ;  /* 0x0000001306037224 */ /* 0x000fc400078e02ff */
[----:B------:R-:W-:Y:S01]  /*0970*/  IMAD.MOV.U32 R6, RZ, RZ, RZ ;  /* 0x000000ffff067224 */ /* 0x000fe200078e00ff */
[C---:B------:R-:W-:Y:S01]  /*0980*/  LOP3.LUT R25, R8.reuse, 0x8, RZ, 0xfc, !PT ;  /* 0x0000000808197812 */ /* 0x040fe200078efcff */
[----:B------:R-:W-:Y:S01]  /*0990*/  IMAD R9, R9, R20, RZ ;  /* 0x0000001409097224 */ /* 0x000fe200078e02ff */
[----:B------:R-:W-:Y:S01]  /*09a0*/  LOP3.LUT R27, R8, 0x10, RZ, 0xfc, !PT ;  /* 0x00000010081b7812 */ /* 0x000fe200078efcff */
[----:B------:R-:W-:Y:S01]  /*09b0*/  IMAD R0, R11, R0, R12 ;  /* 0x000000000b007224 */ /* 0x000fe200078e020c */
[----:B------:R-:W-:Y:S01]  /*09c0*/  IABS R11, R25 ;  /* 0x00000019000b7213 */ /* 0x000fe20000000000 */
[----:B------:R-:W-:Y:S01]  /*09d0*/  IMAD.HI.U32 R6, R7, R3, R6 ;  /* 0x0000000307067227 */ /* 0x000fe200078e0006 */
[----:B------:R-:W-:Y:S01]  /*09e0*/  LOP3.LUT R3, R132, 0x7f, RZ, 0xc0, !PT ;  /* 0x0000007f84037812 */ /* 0x000fe200078ec0ff */
[----:B------:R-:W-:Y:S01]  /*09f0*/  USHF.L.U32 UR4, UR11, 0x15, URZ ;  /* 0x000000150b047899 */ /* 0x000fe200080006ff */
[----:B------:R-:W-:Y:S01]  /*0a00*/  IABS R13, R27 ;  /* 0x0000001b000d7213 */ /* 0x000fe20000000000 */
[----:B------:R-:W-:Y:S01]  /*0a10*/  VIADD R101, R2, UR11 ;  /* 0x0000000b02657c36 */ /* 0x000fe20008000000 */
[C---:B------:R-:W-:Y:S01]  /*0a20*/  LOP3.LUT R32, R8.reuse, 0x28, RZ, 0xfc, !PT ;  /* 0x0000002808207812 */ /* 0x040fe200078efcff */
[----:B------:R-:W-:Y:S01]  /*0a30*/  IMAD.HI.U32 R4, R5, R9, R4 ;  /* 0x0000000905047227 */ /* 0x000fe200078e0004 */
[----:B------:R-:W-:Y:S01]  /*0a40*/  IABS R9, R8 ;  /* 0x0000000800097213 */ /* 0x000fe20000000000 */
[----:B------:R-:W-:Y:S01]  /*0a50*/  USHF.L.U32 UR5, UR11, 0x5, URZ ;  /* 0x000000050b057899 */ /* 0x000fe200080006ff */
[----:B------:R-:W-:Y:S01]  /*0a60*/  LOP3.LUT R29, R8, 0x20, RZ, 0xfc, !PT ;  /* 0x00000020081d7812 */ /* 0x000fe200078efcff */
[----:B------:R-:W-:Y:S01]  /*0a70*/  IMAD.IADD R0, R10, 0x1, R0 ;  /* 0x000000010a007824 */ /* 0x000fe200078e0200 */
[----:B------:R-:W-:Y:S01]  /*0a80*/  LOP3.LUT R33, R8, 0x30, RZ, 0xfc, !PT ;  /* 0x0000003008217812 */ /* 0x000fe200078efcff */
[----:B------:R-:W-:Y:S01]  /*0a90*/  VIADD R28, R101, 0x18 ;  /* 0x00000018651c7836 */ /* 0x000fe20000000000 */
[----:B------:R-:W-:Y:S01]  /*0aa0*/  IABS R14, R29 ;  /* 0x0000001d000e7213 */ /* 0x000fe20000000000 */
[----:B------:R-:W-:Y:S01]  /*0ab0*/  IMAD.HI.U32 R7, R6, R11, RZ ;  /* 0x0000000b06077227 */ /* 0x000fe200078e00ff */
[----:B------:R-:W-:Y:S01]  /*0ac0*/  IABS R15, R33 ;  /* 0x00000021000f7213 */ /* 0x000fe20000000000 */
[----:B------:R-:W-:Y:S01]  /*0ad0*/  ULOP3.LUT UR4, UR4, 0x600000, URZ, 0xc0, !UPT ;  /* 0x0060000004047892 */ /* 0x000fe2000f8ec0ff */
[----:B------:R-:W-:Y:S01]  /*0ae0*/  LOP3.LUT R38, R8, 0x40, RZ, 0xfc, !PT ;  /* 0x0000004008267812 */ /* 0x000fe200078efcff */
[----:B------:R-:W-:Y:S01]  /*0af0*/  IMAD.HI.U32 R5, R6, R9, RZ ;  /* 0x0000000906057227 */ /* 0x000fe200078e00ff */
[C---:B------:R-:W-:Y:S01]  /*0b00*/  LOP3.LUT R39, R8.reuse, 0x48, RZ, 0xfc, !PT ;  /* 0x0000004808277812 */ /* 0x040fe200078efcff */
[----:B------:R-:W-:Y:S01]  /*0b10*/  ULOP3.LUT UR5, UR5, 0x80, URZ, 0xc0, !UPT ;  /* 0x0000008005057892 */ /* 0x000fe2000f8ec0ff */
[----:B------:R-:W-:Y:S01]  /*0b20*/  LOP3.LUT R40, R8, 0x50, RZ, 0xfc, !PT ;  /* 0x0000005008287812 */ /* 0x000fe200078efcff */
[----:B------:R-:W-:Y:S01]  /*0b30*/  IMAD R0, R0, 0x80, R3 ;  /* 0x0000008000007824 */ /* 0x000fe200078e0203 */
[----:B------:R-:W-:Y:S01]  /*0b40*/  IABS R3, R28 ;  /* 0x0000001c00037213 */ /* 0x000fe20000000000 */
[----:B------:R-:W-:Y:S01]  /*0b50*/  IMAD.MOV R12, RZ, RZ, -R7 ;  /* 0x000000ffff0c7224 */ /* 0x000fe200078e0a07 */
[----:B------:R-:W-:Y:S01]  /*0b60*/  IABS R21, R39 ;  /* 0x0000002700157213 */ /* 0x000fe20000000000 */
[----:B------:R-:W-:Y:S01]  /*0b70*/  IMAD.MOV R10, RZ, RZ, -R5 ;  /* 0x000000ffff0a7224 */ /* 0x000fe200078e0a05 */
[----:B------:R-:W-:Y:S01]  /*0b80*/  IABS R22, R40 ;  /* 0x0000002800167213 */ /* 0x000fe20000000000 */
[----:B------:R-:W-:Y:S01]  /*0b90*/  IMAD R5, R19, R12, R11 ;  /* 0x0000000c13057224 */ /* 0x000fe200078e020b */
[C---:B------:R-:W-:Y:S01]  /*0ba0*/  LOP3.LUT R46, R8.reuse, 0x60, RZ, 0xfc, !PT ;  /* 0x00000060082e7812 */ /* 0x040fe200078efcff */
[----:B------:R-:W-:Y:S01]  /*0bb0*/  IMAD.MOV.U32 R11, RZ, RZ, R3 ;  /* 0x000000ffff0b7224 */ /* 0x000fe200078e0003 */
[----:B------:R-:W-:Y:S01]  /*0bc0*/  LOP3.LUT R48, R8, 0x68, RZ, 0xfc, !PT ;  /* 0x0000006808307812 */ /* 0x000fe200078efcff */
[----:B------:R-:W-:Y:S01]  /*0bd0*/  IMAD.HI.U32 R3, R6, R13, RZ ;  /* 0x0000000d06037227 */ /* 0x000fe200078e00ff */
[----:B------:R-:W-:-:S02]  /*0be0*/  LOP3.LUT R49, R8, 0x70, RZ, 0xfc, !PT ;  /* 0x0000007008317812 */ /* 0x000fc400078efcff */
[----:B------:R-:W-:Y:S01]  /*0bf0*/  IABS R30, R48 ;  /* 0x00000030001e7213 */ /* 0x000fe20000000000 */
[C---:B------:R-:W-:Y:S01]  /*0c00*/  IMAD R7, R19.reuse, R10, R9 ;  /* 0x0000000a13077224 */ /* 0x040fe200078e0209 */
[----:B------:R-:W-:Y:S01]  /*0c10*/  IABS R31, R49 ;  /* 0x00000031001f7213 */ /* 0x000fe20000000000 */
[----:B------:R-:W-:Y:S01]  /*0c20*/  IMAD.HI.U32 R9, R6, R11, RZ ;  /* 0x0000000b06097227 */ /* 0x000fe200078e00ff */
[C---:B------:R-:W-:Y:S02]  /*0c30*/  LOP3.LUT R59, R8.reuse, 0x88, RZ, 0xfc, !PT ;  /* 0x00000088083b7812 */ /* 0x040fe400078efcff */
[C---:B------:R-:W-:Y:S01]  /*0c40*/  LOP3.LUT R63, R8.reuse, 0x90, RZ, 0xfc, !PT ;  /* 0x00000090083f7812 */ /* 0x040fe200078efcff */
[----:B------:R-:W-:Y:S01]  /*0c50*/  IMAD.MOV R10, RZ, RZ, -R3 ;  /* 0x000000ffff0a7224 */ /* 0x000fe200078e0a03 */
[----:B------:R-:W-:Y:S01]  /*0c60*/  IABS R3, R32 ;  /* 0x0000002000037213 */ /* 0x000fe20000000000 */
[----:B------:R-:W-:Y:S01]  /*0c70*/  IMAD.MOV R12, RZ, RZ, -R9 ;  /* 0x000000ffff0c7224 */ /* 0x000fe200078e0a09 */
[----:B------:R-:W-:Y:S01]  /*0c80*/  IABS R36, R59 ;  /* 0x0000003b00247213 */ /* 0x000fe20000000000 */
[----:B------:R-:W-:Y:S01]  /*0c90*/  IMAD R9, R19, R10, R13 ;  /* 0x0000000a13097224 */ /* 0x000fe200078e020d */
[----:B------:R-:W-:Y:S01]  /*0ca0*/  IABS R42, R63 ;  /* 0x0000003f002a7213 */ /* 0x000fe20000000000 */
[----:B------:R-:W-:Y:S01]  /*0cb0*/  IMAD.MOV.U32 R13, RZ, RZ, R3 ;  /* 0x000000ffff0d7224 */ /* 0x000fe200078e0003 */
[----:B------:R-:W-:Y:S01]  /*0cc0*/  LOP3.LUT R67, R8, 0xa0, RZ, 0xfc, !PT ;  /* 0x000000a008437812 */ /* 0x000fe200078efcff */
[----:B------:R-:W-:Y:S01]  /*0cd0*/  IMAD.HI.U32 R3, R6, R14, RZ ;  /* 0x0000000e06037227 */ /* 0x000fe200078e00ff */
[----:B------:R-:W-:-:S02]  /*0ce0*/  LOP3.LUT R71, R8, 0xb0, RZ, 0xfc, !PT ;  /* 0x000000b008477812 */ /* 0x000fc400078efcff */
[----:B------:R-:W-:Y:S01]  /*0cf0*/  IABS R98, R67 ;  /* 0x0000004300627213 */ /* 0x000fe20000000000 */
[----:B------:R-:W-:Y:S01]  /*0d00*/  IMAD R10, R19, R12, R11 ;  /* 0x0000000c130a7224 */ /* 0x000fe200078e020b */
[----:B------:R-:W-:Y:S01]  /*0d10*/  IABS R104, R71 ;  /* 0x0000004700687213 */ /* 0x000fe20000000000 */
[----:B------:R-:W-:Y:S01]  /*0d20*/  IMAD.HI.U32 R11, R6, R13, RZ ;  /* 0x0000000d060b7227 */ /* 0x000fe200078e00ff */
[C---:B------:R-:W-:Y:S02]  /*0d30*/  LOP3.LUT R75, R8.reuse, 0xc0, RZ, 0xfc, !PT ;  /* 0x000000c0084b7812 */ /* 0x040fe400078efcff */
[----:B------:R-:W-:Y:S01]  /*0d40*/  LOP3.LUT R81, R8, 0xe0, RZ, 0xfc, !PT ;  /* 0x000000e008517812 */ /* 0x000fe200078efcff */
[----:B------:R-:W-:Y:S01]  /*0d50*/  IMAD.MOV R3, RZ, RZ, -R3 ;  /* 0x000000ffff037224 */ /* 0x000fe200078e0a03 */
[----:B------:R-:W-:Y:S01]  /*0d60*/  IABS R50, R75 ;  /* 0x0000004b00327213 */ /* 0x000fe20000000000 */
[----:B------:R-:W-:Y:S01]  /*0d70*/  IMAD.HI.U32 R12, R6, R15, RZ ;  /* 0x0000000f060c7227 */ /* 0x000fe200078e00ff */
[----:B------:R-:W-:-:S02]  /*0d80*/  IABS R96, R81 ;  /* 0x0000005100607213 */ /* 0x000fc40000000000 */
[----:B------:R-:W-:Y:S01]  /*0d90*/  LOP3.LUT R61, R8, 0xe8, RZ, 0xfc, !PT ;  /* 0x000000e8083d7812 */ /* 0x000fe200078efcff */
[----:B------:R-:W-:Y:S01]  /*0da0*/  VIADD R37, R101, 0x38 ;  /* 0x0000003865257836 */ /* 0x000fe20000000000 */
[----:B------:R-:W-:Y:S01]  /*0db0*/  ISETP.GE.AND P1, PT, R0, RZ, PT ;  /* 0x000000ff0000720c */ /* 0x000fe20003f26270 */
[----:B------:R-:W-:Y:S01]  /*0dc0*/  IMAD.MOV R16, RZ, RZ, -R11 ;  /* 0x000000ffff107224 */ /* 0x000fe200078e0a0b */
[----:B------:R-:W-:Y:S01]  /*0dd0*/  IABS R97, R61 ;  /* 0x0000003d00617213 */ /* 0x000fe20000000000 */
[C---:B------:R-:W-:Y:S01]  /*0de0*/  IMAD R11, R19.reuse, R3, R14 ;  /* 0x00000003130b7224 */ /* 0x040fe200078e020e */
[----:B------:R-:W-:Y:S01]  /*0df0*/  IABS R3, R38 ;  /* 0x0000002600037213 */ /* 0x000fe20000000000 */
[----:B------:R-:W-:Y:S01]  /*0e00*/  IMAD.MOV R18, RZ, RZ, -R12 ;  /* 0x000000ffff127224 */ /* 0x000fe200078e0a0c */
[----:B------:R-:W-:Y:S01]  /*0e10*/  IABS R17, R37 ;  /* 0x0000002500117213 */ /* 0x000fe20000000000 */
[C---:B------:R-:W-:Y:S01]  /*0e20*/  IMAD R12, R19.reuse, R16, R13 ;  /* 0x00000010130c7224 */ /* 0x040fe200078e020d */
[C---:B------:R-:W-:Y:S01]  /*0e30*/  ISETP.GT.U32.AND P4, PT, R19.reuse, R5, PT ;  /* 0x000000051300720c */ /* 0x040fe20003f84070 */
[C---:B------:R-:W-:Y:S01]  /*0e40*/  IMAD R13, R19.reuse, R18, R15 ;  /* 0x00000012130d7224 */ /* 0x040fe200078e020f */
[C---:B------:R-:W-:Y:S01]  /*0e50*/  ISETP.GT.U32.AND P5, PT, R19.reuse, R10, PT ;  /* 0x0000000a1300720c */ /* 0x040fe20003fa4070 */
[----:B------:R-:W-:Y:S01]  /*0e60*/  IMAD.MOV.U32 R15, RZ, RZ, R3 ;  /* 0x000000ffff0f7224 */ /* 0x000fe200078e0003 */
[----:B------:R-:W-:Y:S01]  /*0e70*/  ISETP.GT.U32.AND P3, PT, R19, R11, PT ;  /* 0x0000000b1300720c */ /* 0x000fe20003f64070 */
[----:B------:R-:W-:Y:S01]  /*0e80*/  IMAD.HI.U32 R3, R6, R17, RZ ;  /* 0x0000001106037227 */ /* 0x000fe200078e00ff */
[----:B------:R-:W-:-:S02]  /*0e90*/  LOP3.LUT R57, R8, 0x80, RZ, 0xfc, !PT ;  /* 0x0000008008397812 */ /* 0x000fc400078efcff */
[----:B------:R-:W-:Y:S01]  /*0ea0*/  LOP3.LUT R69, R8, 0xa8, RZ, 0xfc, !PT ;  /* 0x000000a808457812 */ /* 0x000fe200078efcff */
[----:B------:R-:W-:Y:S01]  /*0eb0*/  IMAD.HI.U32 R14, R6, R15, RZ ;  /* 0x0000000f060e7227 */ /* 0x000fe200078e00ff */
[----:B------:R-:W-:Y:S02]  /*0ec0*/  IABS R35, R57 ;  /* 0x0000003900237213 */ /* 0x000fe40000000000 */
[----:B------:R-:W-:Y:S01]  /*0ed0*/  IABS R102, R69 ;  /* 0x0000004500667213 */ /* 0x000fe20000000000 */
[----:B------:R-:W-:Y:S01]  /*0ee0*/  VIADD R44, R101, 0x58 ;  /* 0x00000058652c7836 */ /* 0x000fe20000000000 */
[C---:B------:R-:W-:Y:S01]  /*0ef0*/  LOP3.LUT R77, R8.reuse, 0xc8, RZ, 0xfc, !PT ;  /* 0x000000c8084d7812 */ /* 0x040fe200078efcff */
[----:B------:R-:W-:Y:S01]  /*0f00*/  IMAD.MOV R16, RZ, RZ, -R3 ;  /* 0x000000ffff107224 */ /* 0x000fe200078e0a03 */
[----:B------:R-:W-:Y:S01]  /*0f10*/  LOP3.LUT R79, R8, 0xd0, RZ, 0xfc, !PT ;  /* 0x000000d0084f7812 */ /* 0x000fe200078efcff */
[----:B------:R-:W-:Y:S01]  /*0f20*/  IMAD.MOV R18, RZ, RZ, -R14 ;  /* 0x000000ffff127224 */ /* 0x000fe200078e0a0e */
[----:B------:R-:W-:Y:S01]  /*0f30*/  IABS R23, R44 ;  /* 0x0000002c00177213 */ /* 0x000fe20000000000 */
[----:B------:R-:W-:Y:S01]  /*0f40*/  IMAD R14, R19, R16, R17 ;  /* 0x00000010130e7224 */ /* 0x000fe200078e0211 */
[----:B------:R-:W-:Y:S01]  /*0f50*/  IABS R108, R77 ;  /* 0x0000004d006c7213 */ /* 0x000fe20000000000 */
[----:B------:R-:W-:Y:S01]  /*0f60*/  IMAD.HI.U32 R3, R6, R21, RZ ;  /* 0x0000001506037227 */ /* 0x000fe200078e00ff */
[----:B------:R-:W-:-:S02]  /*0f70*/  IABS R110, R79 ;  /* 0x0000004f006e7213 */ /* 0x000fc40000000000 */
[----:B------:R-:W-:Y:S01]  /*0f80*/  LOP3.LUT R111, R8, 0xf0, RZ, 0xfc, !PT ;  /* 0x000000f0086f7812 */ /* 0x000fe200078efcff */
[----:B------:R-:W-:Y:S02]  /*0f90*/  IMAD R16, R19, R18, R15 ;  /* 0x0000001213107224 */ /* 0x000fe400078e020f */
[----:B------:R-:W-:Y:S01]  /*0fa0*/  IMAD.HI.U32 R15, R6, R22, RZ ;  /* 0x00000016060f7227 */ /* 0x000fe200078e00ff */
[----:B------:R-:W-:-:S03]  /*0fb0*/  IABS R99, R111 ;  /* 0x0000006f00637213 */ /* 0x000fc60000000000 */
[----:B------:R-:W-:-:S04]  /*0fc0*/  IMAD.HI.U32 R17, R6, R23, RZ ;  /* 0x0000001706117227 */ /* 0x000fc800078e00ff */
[----:B------:R-:W-:Y:S01]  /*0fd0*/  IMAD.MOV R18, RZ, RZ, -R3 ;  /* 0x000000ffff127224 */ /* 0x000fe200078e0a03 */
[----:B------:R-:W-:Y:S01]  /*0fe0*/  IABS R3, R46 ;  /* 0x0000002e00037213 */ /* 0x000fe20000000000 */
[----:B------:R-:W-:Y:S02]  /*0ff0*/  IMAD.MOV R15, RZ, RZ, -R15 ;  /* 0x000000ffff0f7224 */ /* 0x000fe400078e0a0f */
[----:B------:R-:W-:Y:S02]  /*1000*/  IMAD.MOV R24, RZ, RZ, -R17 ;  /* 0x000000ffff187224 */ /* 0x000fe400078e0a11 */
[C---:B------:R-:W-:Y:S01]  /*1010*/  IMAD R17, R19.reuse, R18, R21 ;  /* 0x0000001213117224 */ /* 0x040fe200078e0215 */
[----:B------:R-:W-:Y:S01]  /*1020*/  IABS R21, R0 ;  /* 0x0000000000157213 */ /* 0x000fe20000000000 */
[----:B------:R-:W-:Y:S02]  /*1030*/  IMAD.MOV.U32 R18, RZ, RZ, R3 ;  /* 0x000000ffff127224 */ /* 0x000fe400078e0003 */
[----:B------:R-:W-:-:S02]  /*1040*/  IMAD R22, R19, R15, R22 ;  /* 0x0000000f13167224 */ /* 0x000fc400078e0216 */
[----:B------:R-:W-:Y:S02]  /*1050*/  VIADD R55, R101, 0x78 ;  /* 0x0000007865377836 */ /* 0x000fe40000000000 */
[----:B------:R-:W-:-:S03]  /*1060*/  IMAD.HI.U32 R15, R6, R30, RZ ;  /* 0x0000001e060f7227 */ /* 0x000fc600078e00ff */
[----:B------:R-:W-:Y:S01]  /*1070*/  IABS R34, R55 ;  /* 0x0000003700227213 */ /* 0x000fe20000000000 */
[----:B------:R-:W-:-:S04]  /*1080*/  IMAD.HI.U32 R3, R6, R18, RZ ;  /* 0x0000001206037227 */ /* 0x000fc800078e00ff */
[----:B------:R-:W-:Y:S02]  /*1090*/  IMAD.MOV R15, RZ, RZ, -R15 ;  /* 0x000000ffff0f7224 */ /* 0x000fe400078e0a0f */
[----:B------:R-:W-:Y:S02]  /*10a0*/  IMAD.MOV R3, RZ, RZ, -R3 ;  /* 0x000000ffff037224 */ /* 0x000fe400078e0a03 */
[----:B------:R-:W-:Y:S02]  /*10b0*/  IMAD R30, R19, R15, R30 ;  /* 0x0000000f131e7224 */ /* 0x000fe400078e021e */
[----:B------:R-:W-:-:S04]  /*10c0*/  IMAD.HI.U32 R15, R6, R34, RZ ;  /* 0x00000022060f7227 */ /* 0x000fc800078e00ff */
[C---:B------:R-:W-:Y:S02]  /*10d0*/  IMAD R23, R19.reuse, R24, R23 ;  /* 0x0000001813177224 */ /* 0x040fe400078e0217 */
[----:B------:R-:W-:Y:S02]  /*10e0*/  IMAD R24, R19, R3, R18 ;  /* 0x0000000313187224 */ /* 0x000fe400078e0212 */
[----:B------:R-:W-:-:S04]  /*10f0*/  IMAD.HI.U32 R3, R6, R31, RZ ;  /* 0x0000001f06037227 */ /* 0x000fc800078e00ff */
[----:B------:R-:W-:Y:S02]  /*1100*/  IMAD.MOV R15, RZ, RZ, -R15 ;  /* 0x000000ffff0f7224 */ /* 0x000fe400078e0a0f */
[----:B------:R-:W-:Y:S02]  /*1110*/  IMAD.MOV R26, RZ, RZ, -R3 ;  /* 0x000000ffff1a7224 */ /* 0x000fe400078e0a03 */
[----:B------:R-:W-:Y:S02]  /*1120*/  VIADD R65, R101, 0x98 ;  /* 0x0000009865417836 */ /* 0x000fe40000000000 */
[----:B------:R-:W-:Y:S02]  /*1130*/  IMAD R34, R19, R15, R34 ;  /* 0x0000000f13227224 */ /* 0x000fe400078e0222 */
[----:B------:R-:W-:Y:S01]  /*1140*/  IMAD.HI.U32 R3, R6, R36, RZ ;  /* 0x0000002406037227 */ /* 0x000fe200078e00ff */
[----:B------:R-:W-:-:S03]  /*1150*/  IABS R43, R65 ;  /* 0x00000041002b7213 */ /* 0x000fc60000000000 */
[----:B------:R-:W-:-:S04]  /*1160*/  IMAD.HI.U32 R15, R6, R42, RZ ;  /* 0x0000002a060f7227 */ /* 0x000fc800078e00ff */
[----:B------:R-:W-:Y:S02]  /*1170*/  IMAD.MOV R3, RZ, RZ, -R3 ;  /* 0x000000ffff037224 */ /* 0x000fe400078e0a03 */
[----:B------:R-:W-:Y:S02]  /*1180*/  IMAD.MOV R15, RZ, RZ, -R15 ;  /* 0x000000ffff0f7224 */ /* 0x000fe400078e0a0f */
[----:B------:R-:W-:Y:S02]  /*1190*/  IMAD R36, R19, R3, R36 ;  /* 0x0000000313247224 */ /* 0x000fe400078e0224 */
[----:B------:R-:W-:-:S04]  /*11a0*/  IMAD.HI.U32 R3, R6, R43, RZ ;  /* 0x0000002b06037227 */ /* 0x000fc800078e00ff */
[----:B------:R-:W-:Y:S02]  /*11b0*/  IMAD R42, R19, R15, R42 ;  /* 0x0000000f132a7224 */ /* 0x000fe400078e022a */
[----:B------:R-:W-:-:S04]  /*11c0*/  IMAD.HI.U32 R15, R6, R98, RZ ;  /* 0x00000062060f7227 */ /* 0x000fc800078e00ff */
[C---:B------:R-:W-:Y:S02]  /*11d0*/  IMAD R31, R19.reuse, R26, R31 ;  /* 0x0000001a131f7224 */ /* 0x040fe400078e021f */
[----:B------:R-:W-:Y:S02]  /*11e0*/  IMAD.MOV R26, RZ, RZ, -R3 ;  /* 0x000000ffff1a7224 */ /* 0x000fe400078e0a03 */
[----:B------:R-:W-:Y:S02]  /*11f0*/  IMAD.MOV R3, RZ, RZ, -R15 ;  /* 0x000000ffff037224 */ /* 0x000fe400078e0a0f */
[----:B------:R-:W-:Y:S02]  /*1200*/  IMAD.MOV.U32 R15, RZ, RZ, R21 ;  /* 0x000000ffff0f7224 */ /* 0x000fe400078e0015 */
[----:B------:R-:W-:Y:S02]  /*1210*/  IMAD R98, R19, R3, R98 ;  /* 0x0000000313627224 */ /* 0x000fe400078e0262 */
[----:B------:R-:W-:-:S04]  /*1220*/  IMAD.HI.U32 R3, R6, R104, RZ ;  /* 0x0000006806037227 */ /* 0x000fc800078e00ff */
[----:B------:R-:W-:-:S04]  /*1230*/  IMAD.HI.U32 R4, R4, R15, RZ ;  /* 0x0000000f04047227 */ /* 0x000fc800078e00ff */
[----:B------:R-:W-:Y:S02]  /*1240*/  IMAD.MOV R3, RZ, RZ, -R3 ;  /* 0x000000ffff037224 */ /* 0x000fe400078e0a03 */
[----:B------:R-:W-:Y:S02]  /*1250*/  IMAD.MOV R4, RZ, RZ, -R4 ;  /* 0x000000ffff047224 */ /* 0x000fe400078e0a04 */
[----:B------:R-:W-:Y:S02]  /*1260*/  IMAD R104, R19, R3, R104 ;  /* 0x0000000313687224 */ /* 0x000fe400078e0268 */
[----:B------:R-:W-:Y:S02]  /*1270*/  IMAD R3, R20, R4, R15 ;  /* 0x0000000414037224 */ /* 0x000fe400078e020f */
[----:B------:R-:W-:-:S03]  /*1280*/  IMAD.HI.U32 R15, R6, R50, RZ ;  /* 0x00000032060f7227 */ /* 0x000fc600078e00ff */
[----:B------:R-:W-:Y:S01]  /*1290*/  ISETP.GT.U32.AND P0, PT, R20, R3, PT ;  /* 0x000000031400720c */ /* 0x000fe20003f04070 */
[----:B------:R-:W-:Y:S02]  /*12a0*/  IMAD.MOV R15, RZ, RZ, -R15 ;  /* 0x000000ffff0f7224 */ /* 0x000fe400078e0a0f */
[----:B------:R-:W-:Y:S01]  /*12b0*/  @!P4 IMAD.IADD R5, R5, 0x1, -R19 ;  /* 0x000000010505c824 */ /* 0x000fe200078e0a13 */
[C---:B------:R-:W-:Y:S01]  /*12c0*/  ISETP.GT.U32.AND P4, PT, R19.reuse, R14, PT ;  /* 0x0000000e1300720c */ /* 0x040fe20003f84070 */
[C---:B------:R-:W-:Y:S02]  /*12d0*/  IMAD R50, R19.reuse, R15, R50 ;  /* 0x0000000f13327224 */ /* 0x040fe400078e0232 */
[----:B------:R-:W-:Y:S01]  /*12e0*/  IMAD.HI.U32 R15, R6, R96, RZ ;  /* 0x00000060060f7227 */ /* 0x000fe200078e00ff */
[----:B------:R-:W-:-:S03]  /*12f0*/  ISETP.GT.U32.AND P6, PT, R19, R5, PT ;  /* 0x000000051300720c */ /* 0x000fc60003fc4070 */
[----:B------:R-:W-:Y:S02]  /*1300*/  IMAD.MOV R15, RZ, RZ, -R15 ;  /* 0x000000ffff0f7224 */ /* 0x000fe400078e0a0f */
[----:B------:R-:W-:Y:S02]  /*1310*/  @!P0 IMAD.IADD R3, R3, 0x1, -R20 ;  /* 0x0000000103038824 */ /* 0x000fe400078e0a14 */
[----:B------:R-:W-:Y:S02]  /*1320*/  IMAD R96, R19, R15, R96 ;  /* 0x0000000f13607224 */ /* 0x000fe400078e0260 */
[----:B------:R-:W-:Y:S01]  /*1330*/  IMAD.HI.U32 R15, R6, R97, RZ ;  /* 0x00000061060f7227 */ /* 0x000fe200078e00ff */
[----:B------:R-:W-:-:S03]  /*1340*/  ISETP.GT.U32.AND P0, PT, R20, R3, PT ;  /* 0x000000031400720c */ /* 0x000fc60003f04070 */
[--C-:B------:R-:W-:Y:S02]  /*1350*/  @!P5 IMAD.IADD R10, R10, 0x1, -R19.reuse ;  /* 0x000000010a0ad824 */ /* 0x100fe400078e0a13 */
[--C-:B------:R-:W-:Y:S02]  /*1360*/  @!P3 IMAD.IADD R11, R11, 0x1, -R19.reuse ;  /* 0x000000010b0bb824 */ /* 0x100fe400078e0a13 */
[--C-:B------:R-:W-:Y:S01]  /*1370*/  @!P4 IMAD.IADD R14, R14, 0x1, -R19.reuse ;  /* 0x000000010e0ec824 */ /* 0x100fe200078e0a13 */
[----:B------:R-:W-:Y:S01]  /*1380*/  ISETP.GT.U32.AND P3, PT, R19, R10, PT ;  /* 0x0000000a1300720c */ /* 0x000fe20003f64070 */
[----:B------:R-:W-:Y:S01]  /*1390*/  @!P6 IMAD.IADD R5, R5, 0x1, -R19 ;  /* 0x000000010505e824 */ /* 0x000fe200078e0a13 */
[C---:B------:R-:W-:Y:S01]  /*13a0*/  ISETP.GT.U32.AND P5, PT, R19.reuse, R11, PT ;  /* 0x0000000b1300720c */ /* 0x040fe20003fa4070 */
[----:B------:R-:W-:Y:S01]  /*13b0*/  IMAD.HI.U32 R18, R6, R35, RZ ;  /* 0x0000002306127227 */ /* 0x000fe200078e00ff */
[----:B------:R-:W-:-:S03]  /*13c0*/  ISETP.GT.U32.AND P6, PT, R19, R14, PT ;  /* 0x0000000e1300720c */ /* 0x000fc60003fc4070 */
[----:B------:R-:W-:Y:S01]  /*13d0*/  @!P0 IMAD.IADD R3, R3, 0x1, -R20 ;  /* 0x0000000103038824 */ /* 0x000fe200078e0a14 */
[C---:B------:R-:W-:Y:S01]  /*13e0*/  ISETP.GT.U32.AND P0, PT, R19.reuse, R9, PT ;  /* 0x000000091300720c */ /* 0x040fe20003f04070 */
[----:B------:R-:W-:Y:S02]  /*13f0*/  IMAD.MOV R20, RZ, RZ, -R15 ;  /* 0x000000ffff147224 */ /* 0x000fe400078e0a0f */
[----:B------:R-:W-:Y:S02]  /*1400*/  IMAD.MOV.U32 R15, RZ, RZ, R3 ;  /* 0x000000ffff0f7224 */ /* 0x000fe400078e0003 */
[----:B------:R-:W-:Y:S01]  /*1410*/  @!P3 IMAD.IADD R10, R10, 0x1, -R19 ;  /* 0x000000010a0ab824 */ /* 0x000fe200078e0a13 */
[C---:B------:R-:W-:Y:S01]  /*1420*/  ISETP.GT.U32.AND P3, PT, R19.reuse, R22, PT ;  /* 0x000000161300720c */ /* 0x040fe20003f64070 */
[----:B------:R-:W-:Y:S01]  /*1430*/  @!P1 IMAD.MOV R15, RZ, RZ, -R15 ;  /* 0x000000ffff0f9224 */ /* 0x000fe200078e0a0f */
[----:B------:R-:W-:Y:S01]  /*1440*/  ISETP.GT.U32.AND P1, PT, R19, R12, PT ;  /* 0x0000000c1300720c */ /* 0x000fe20003f24070 */
[----:B------:R-:W-:Y:S01]  /*1450*/  IMAD.MOV R18, RZ, RZ, -R18 ;  /* 0x000000ffff127224 */ /* 0x000fe200078e0a12 */
[----:B------:R-:W-:Y:S01]  /*1460*/  @!P2 LOP3.LUT R15, RZ, R106, RZ, 0x33, !PT ;  /* 0x0000006aff0fa212 */ /* 0x000fe200078e33ff */
[--C-:B------:R-:W-:Y:S01]  /*1470*/  @!P5 IMAD.IADD R11, R11, 0x1, -R19.reuse ;  /* 0x000000010b0bd824 */ /* 0x100fe200078e0a13 */
[----:B------:R-:W-:Y:S01]  /*1480*/  ISETP.GT.U32.AND P2, PT, R19, R13, PT ;  /* 0x0000000d1300720c */ /* 0x000fe20003f44070 */
[----:B------:R-:W-:Y:S01]  /*1490*/  @!P0 IMAD.IADD R9, R9, 0x1, -R19 ;  /* 0x0000000109098824 */ /* 0x000fe200078e0a13 */
[----:B------:R-:W0:Y:S01]  /*14a0*/  LDS R3, [UR8] ;  /* 0x00000008ff037984 */ /* 0x000e220008000800 */
[----:B------:R-:W-:-:S02]  /*14b0*/  IMAD R35, R19, R18, R35 ;  /* 0x0000001213237224 */ /* 0x000fc400078e0223 */
[--C-:B------:R-:W-:Y:S01]  /*14c0*/  @!P6 IMAD.IADD R14, R14, 0x1, -R19.reuse ;  /* 0x000000010e0ee824 */ /* 0x100fe200078e0a13 */
[C---:B------:R-:W-:Y:S01]  /*14d0*/  ISETP.GT.U32.AND P0, PT, R19.reuse, R9, PT ;  /* 0x000000091300720c */ /* 0x040fe20003f04070 */
[--C-:B------:R-:W-:Y:S01]  /*14e0*/  @!P3 IMAD.IADD R22, R22, 0x1, -R19.reuse ;  /* 0x000000011616b824 */ /* 0x100fe200078e0a13 */
[C---:B------:R-:W-:Y:S01]  /*14f0*/  ISETP.GT.U32.AND P3, PT, R19.reuse, R34, PT ;  /* 0x000000221300720c */ /* 0x040fe20003f64070 */
[--C-:B------:R-:W-:Y:S01]  /*1500*/  @!P1 IMAD.IADD R12, R12, 0x1, -R19.reuse ;  /* 0x000000010c0c9824 */ /* 0x100fe200078e0a13 */
[----:B------:R-:W-:Y:S01]  /*1510*/  ISETP.GT.U32.AND P1, PT, R19, R16, PT ;  /* 0x000000101300720c */ /* 0x000fe20003f24070 */
[----:B------:R-:W-:Y:S02]  /*1520*/  VIADD R73, R101, 0xb8 ;  /* 0x000000b865497836 */ /* 0x000fe40000000000 */
[----:B------:R-:W-:Y:S01]  /*1530*/  @!P2 IMAD.IADD R13, R13, 0x1, -R19 ;  /* 0x000000010d0da824 */ /* 0x000fe200078e0a13 */
[C---:B------:R-:W-:Y:S01]  /*1540*/  ISETP.GT.U32.AND P2, PT, R19.reuse, R12, PT ;  /* 0x0000000c1300720c */ /* 0x040fe20003f44070 */
[C---:B------:R-:W-:Y:S01]  /*1550*/  IMAD R43, R19.reuse, R26, R43 ;  /* 0x0000001a132b7224 */ /* 0x040fe200078e022b */
[----:B------:R-:W-:Y:S01]  /*1560*/  IABS R105, R73 ;  /* 0x0000004900697213 */ /* 0x000fe20000000000 */
[----:B------:R-:W-:Y:S01]  /*1570*/  IMAD.HI.U32 R18, R6, R102, RZ ;  /* 0x0000006606127227 */ /* 0x000fe200078e00ff */
[----:B------:R-:W-:-:S03]  /*1580*/  ISETP.GT.U32.AND P4, PT, R19, R13, PT ;  /* 0x0000000d1300720c */ /* 0x000fc60003f84070 */
[--C-:B------:R-:W-:Y:S01]  /*1590*/  @!P0 IMAD.IADD R9, R9, 0x1, -R19.reuse ;  /* 0x0000000109098824 */ /* 0x100fe200078e0a13 */
[C---:B------:R-:W-:Y:S01]  /*15a0*/  ISETP.GT.U32.AND P0, PT, R19.reuse, R17, PT ;  /* 0x000000111300720c */ /* 0x040fe20003f04070 */
[--C-:B------:R-:W-:Y:S01]  /*15b0*/  @!P1 IMAD.IADD R16, R16, 0x1, -R19.reuse ;  /* 0x0000000110109824 */ /* 0x100fe200078e0a13 */
[C---:B------:R-:W-:Y:S01]  /*15c0*/  ISETP.GT.U32.AND P1, PT, R19.reuse, R23, PT ;  /* 0x000000171300720c */ /* 0x040fe20003f24070 */
[--C-:B------:R-:W-:Y:S02]  /*15d0*/  @!P3 IMAD.IADD R34, R34, 0x1, -R19.reuse ;  /* 0x000000012222b824 */ /* 0x100fe400078e0a13 */
[--C-:B------:R-:W-:Y:S01]  /*15e0*/  @!P2 IMAD.IADD R12, R12, 0x1, -R19.reuse ;  /* 0x000000010c0ca824 */ /* 0x100fe200078e0a13 */
[C---:B------:R-:W-:Y:S01]  /*15f0*/  ISETP.GT.U32.AND P2, PT, R19.reuse, R24, PT ;  /* 0x000000181300720c */ /* 0x040fe20003f44070 */
[----:B------:R-:W-:Y:S01]  /*1600*/  IMAD.MOV R18, RZ, RZ, -R18 ;  /* 0x000000ffff127224 */ /* 0x000fe200078e0a12 */
[----:B------:R-:W-:Y:S01]  /*1610*/  ISETP.GT.U32.AND P5, PT, R19, R16, PT ;  /* 0x000000101300720c */ /* 0x000fe20003fa4070 */
[----:B------:R-:W-:Y:S01]  /*1620*/  @!P4 IMAD.IADD R13, R13, 0x1, -R19 ;  /* 0x000000010d0dc824 */ /* 0x000fe200078e0a13 */
[----:B------:R-:W-:Y:S01]  /*1630*/  ISETP.GT.U32.AND P4, PT, R19, R30, PT ;  /* 0x0000001e1300720c */ /* 0x000fe20003f84070 */
[----:B------:R-:W-:-:S04]  /*1640*/  IMAD.HI.U32 R4, R6, R105, RZ ;  /* 0x0000006906047227 */ /* 0x000fc800078e00ff */
[--C-:B------:R-:W-:Y:S01]  /*1650*/  @!P0 IMAD.IADD R17, R17, 0x1, -R19.reuse ;  /* 0x0000000111118824 */ /* 0x100fe200078e0a13 */
[----:B------:R-:W-:Y:S01]  /*1660*/  ISETP.GT.U32.AND P0, PT, R19, R31, PT ;  /* 0x0000001f1300720c */ /* 0x000fe20003f04070 */
[--C-:B------:R-:W-:Y:S01]  /*1670*/  @!P1 IMAD.IADD R23, R23, 0x1, -R19.reuse ;  /* 0x0000000117179824 */ /* 0x100fe200078e0a13 */
[C---:B------:R-:W-:Y:S01]  /*1680*/  ISETP.GT.U32.AND P1, PT, R19.reuse, R35, PT ;  /* 0x000000231300720c */ /* 0x040fe20003f24070 */
[--C-:B------:R-:W-:Y:S01]  /*1690*/  @!P2 IMAD.IADD R24, R24, 0x1, -R19.reuse ;  /* 0x000000011818a824 */ /* 0x100fe200078e0a13 */
[C---:B------:R-:W-:Y:S01]  /*16a0*/  ISETP.GT.U32.AND P6, PT, R19.reuse, R17, PT ;  /* 0x000000111300720c */ /* 0x040fe20003fc4070 */
[--C-:B------:R-:W-:Y:S01]  /*16b0*/  @!P5 IMAD.IADD R16, R16, 0x1, -R19.reuse ;  /* 0x000000011010d824 */ /* 0x100fe200078e0a13 */
[C---:B------:R-:W-:Y:S01]  /*16c0*/  ISETP.GT.U32.AND P2, PT, R19.reuse, R23, PT ;  /* 0x000000171300720c */ /* 0x040fe20003f44070 */
[--C-:B------:R-:W-:Y:S01]  /*16d0*/  @!P4 IMAD.IADD R30, R30, 0x1, -R19.reuse ;  /* 0x000000011e1ec824 */ /* 0x100fe200078e0a13 */
[C---:B------:R-:W-:Y:S01]  /*16e0*/  ISETP.GT.U32.AND P4, PT, R19.reuse, R24, PT ;  /* 0x000000181300720c */ /* 0x040fe20003f84070 */
[C---:B------:R-:W-:Y:S01]  /*16f0*/  IMAD R102, R19.reuse, R18, R102 ;  /* 0x0000001213667224 */ /* 0x040fe200078e0266 */
[----:B------:R-:W-:Y:S01]  /*1700*/  ISETP.GT.U32.AND P5, PT, R19, R22, PT ;  /* 0x000000161300720c */ /* 0x000fe20003fa4070 */
[----:B------:R-:W-:Y:S01]  /*1710*/  IMAD.MOV R4, RZ, RZ, -R4 ;  /* 0x000000ffff047224 */ /* 0x000fe200078e0a04 */
[----:B0-----:R-:W-:Y:S01]  /*1720*/  R2UR UR18, R3 ;  /* 0x00000000031272ca */ /* 0x001fe200000e0000 */
[--C-:B------:R-:W-:Y:S01]  /*1730*/  @!P0 IMAD.IADD R31, R31, 0x1, -R19.reuse ;  /* 0x000000011f1f8824 */ /* 0x100fe200078e0a13 */
[----:B------:R-:W-:Y:S01]  /*1740*/  ISETP.GT.U32.AND P0, PT, R19, R36, PT ;  /* 0x000000241300720c */ /* 0x000fe20003f04070 */
[--C-:B------:R-:W-:Y:S01]  /*1750*/  @!P1 IMAD.IADD R35, R35, 0x1, -R19.reuse ;  /* 0x0000000123239824 */ /* 0x100fe200078e0a13 */
[----:B------:R-:W-:Y:S01]  /*1760*/  ISETP.GT.U32.AND P1, PT, R19, R34, PT ;  /* 0x000000221300720c */ /* 0x000fe20003f24070 */
[--C-:B------:R-:W-:Y:S01]  /*1770*/  @!P6 IMAD.IADD R17, R17, 0x1, -R19.reuse ;  /* 0x000000011111e824 */ /* 0x100fe200078e0a13 */
[----:B------:R-:W-:Y:S01]  /*1780*/  ISETP.GT.U32.AND P3, PT, R19, R31, PT ;  /* 0x0000001f1300720c */ /* 0x000fe20003f64070 */
[--C-:B------:R-:W-:Y:S01]  /*1790*/  @!P2 IMAD.IADD R23, R23, 0x1, -R19.reuse ;  /* 0x000000011717a824 */ /* 0x100fe200078e0a13 */
[C---:B------:R-:W-:Y:S01]  /*17a0*/  ISETP.GT.U32.AND P2, PT, R19.reuse, R42, PT ;  /* 0x0000002a1300720c */ /* 0x040fe20003f44070 */
[----:B------:R-:W-:Y:S01]  /*17b0*/  @!P4 IMAD.IADD R24, R24, 0x1, -R19 ;  /* 0x000000011818c824 */ /* 0x000fe200078e0a13 */
[C---:B------:R-:W-:Y:S01]  /*17c0*/  ISETP.GT.U32.AND P4, PT, R19.reuse, R43, PT ;  /* 0x0000002b1300720c */ /* 0x040fe20003f84070 */
[C---:B------:R-:W-:Y:S01]  /*17d0*/  IMAD R105, R19.reuse, R4, R105 ;  /* 0x0000000413697224 */ /* 0x040fe200078e0269 */
[C---:B------:R-:W-:Y:S01]  /*17e0*/  ISETP.GT.U32.AND P6, PT, R19.reuse, R30, PT ;  /* 0x0000001e1300720c */ /* 0x040fe20003fc4070 */
[--C-:B------:R-:W-:Y:S01]  /*17f0*/  @!P5 IMAD.IADD R22, R22, 0x1, -R19.reuse ;  /* 0x000000011616d824 */ /* 0x100fe200078e0a13 */
[C---:B------:R-:W-:Y:S01]  /*1800*/  ISETP.GT.U32.AND P5, PT, R19.reuse, R35, PT ;  /* 0x000000231300720c */ /* 0x040fe20003fa4070 */
[--C-:B------:R-:W-:Y:S01]  /*1810*/  @!P0 IMAD.IADD R36, R36, 0x1, -R19.reuse ;  /* 0x0000000124248824 */ /* 0x100fe200078e0a13 */
[C---:B------:R-:W-:Y:S01]  /*1820*/  ISETP.GT.U32.AND P0, PT, R19.reuse, R98, PT ;  /* 0x000000621300720c */ /* 0x040fe20003f04070 */
[--C-:B------:R-:W-:Y:S01]  /*1830*/  @!P1 IMAD.IADD R34, R34, 0x1, -R19.reuse ;  /* 0x0000000122229824 */ /* 0x100fe200078e0a13 */
[----:B------:R-:W-:Y:S01]  /*1840*/  ISETP.GT.U32.AND P1, PT, R19, R104, PT ;  /* 0x000000681300720c */ /* 0x000fe20003f24070 */
[--C-:B------:R-:W-:Y:S01]  /*1850*/  @!P3 IMAD.IADD R31, R31, 0x1, -R19.reuse ;  /* 0x000000011f1fb824 */ /* 0x100fe200078e0a13 */
[C---:B------:R-:W-:Y:S01]  /*1860*/  ISETP.GT.U32.AND P3, PT, R19.reuse, R102, PT ;  /* 0x000000661300720c */ /* 0x040fe20003f64070 */
[--C-:B------:R-:W-:Y:S01]  /*1870*/  @!P2 IMAD.IADD R42, R42, 0x1, -R19.reuse ;  /* 0x000000012a2aa824 */ /* 0x100fe200078e0a13 */
[----:B------:R-:W-:Y:S01]  /*1880*/  ISETP.GT.U32.AND P2, PT, R19, R105, PT ;  /* 0x000000691300720c */ /* 0x000fe20003f44070 */
[--C-:B------:R-:W-:Y:S01]  /*1890*/  @!P4 IMAD.IADD R43, R43, 0x1, -R19.reuse ;  /* 0x000000012b2bc824 */ /* 0x100fe200078e0a13 */
[----:B------:R-:W-:Y:S01]  /*18a0*/  SHF.R.U32.HI R3, RZ, 0x7, R132 ;  /* 0x00000007ff037819 */ /* 0x000fe20000011684 */
[----:B------:R-:W-:Y:S01]  /*18b0*/  @!P6 IMAD.IADD R30, R30, 0x1, -R19 ;  /* 0x000000011e1ee824 */ /* 0x000fe200078e0a13 */
[C---:B------:R-:W-:Y:S01]  /*18c0*/  ISETP.GT.U32.AND P6, PT, R19.reuse, R36, PT ;  /* 0x000000241300720c */ /* 0x040fe20003fc4070 */
[----:B------:R-:W-:Y:S01]  /*18d0*/  IMAD.HI.U32 R18, R6, R108, RZ ;  /* 0x0000006c06127227 */ /* 0x000fe200078e00ff */
[----:B------:R-:W-:-:S02]  /*18e0*/  ISETP.GT.U32.AND P4, PT, R19, R42, PT ;  /* 0x0000002a1300720c */ /* 0x000fc40003f84070 */
[----:B------:R-:W-:Y:S01]  /*18f0*/  SGXT.U32 R3, R3, 0x1 ;  /* 0x000000010303781a */ /* 0x000fe20000000000 */
[----:B------:R-:W-:Y:S01]  /*1900*/  @!P0 IMAD.IADD R98, R98, 0x1, -R19 ;  /* 0x0000000162628824 */ /* 0x000fe200078e0a13 */
[----:B------:R-:W-:Y:S01]  /*1910*/  ISETP.GT.U32.AND P0, PT, R19, R43, PT ;  /* 0x0000002b1300720c */ /* 0x000fe20003f04070 */
[----:B------:R-:W-:Y:S02]  /*1920*/  VIADD R109, R101, 0xd8 ;  /* 0x000000d8656d7836 */ /* 0x000fe40000000000 */
[----:B------:R-:W-:Y:S02]  /*1930*/  IMAD.MOV R18, RZ, RZ, -R18 ;  /* 0x000000ffff127224 */ /* 0x000fe400078e0a12 */
[----:B------:R-:W-:Y:S01]  /*1940*/  IMAD.HI.U32 R4, R6, R110, RZ ;  /* 0x0000006e06047227 */ /* 0x000fe200078e00ff */
[----:B------:R-:W-:-:S03]  /*1950*/  IABS R95, R109 ;  /* 0x0000006d005f7213 */ /* 0x000fc60000000000 */
[----:B------:R-:W-:Y:S02]  /*1960*/  VIADD R101, R101, 0xf8 ;  /* 0x000000f865657836 */ /* 0x000fe40000000000 */
[--C-:B------:R-:W-:Y:S02]  /*1970*/  @!P3 IMAD.IADD R102, R102, 0x1, -R19.reuse ;  /* 0x000000016666b824 */ /* 0x100fe400078e0a13 */
[--C-:B------:R-:W-:Y:S01]  /*1980*/  @!P5 IMAD.IADD R35, R35, 0x1, -R19.reuse ;  /* 0x000000012323d824 */ /* 0x100fe200078e0a13 */
[C---:B------:R-:W-:Y:S01]  /*1990*/  ISETP.GT.U32.AND P5, PT, R19.reuse, R50, PT ;  /* 0x000000321300720c */ /* 0x040fe20003fa4070 */
[C---:B------:R-:W-:Y:S01]  /*19a0*/  IMAD R108, R19.reuse, R18, R108 ;  /* 0x00000012136c7224 */ /* 0x040fe200078e026c */
[----:B------:R-:W-:Y:S01]  /*19b0*/  IABS R100, R101 ;  /* 0x0000006500647213 */ /* 0x000fe20000000000 */
[----:B------:R-:W-:Y:S01]  /*19c0*/  IMAD.MOV R4, RZ, RZ, -R4 ;  /* 0x000000ffff047224 */ /* 0x000fe200078e0a04 */
[----:B------:R-:W-:Y:S01]  /*19d0*/  ISETP.GT.U32.AND P3, PT, R19, R102, PT ;  /* 0x000000661300720c */ /* 0x000fe20003f64070 */
[----:B------:R-:W-:-:S02]  /*19e0*/  @!P2 IMAD.IADD R105, R105, 0x1, -R19 ;  /* 0x000000016969a824 */ /* 0x000fc400078e0a13 */
[C---:B------:R-:W-:Y:S02]  /*19f0*/  IMAD R110, R19.reuse, R4, R110 ;  /* 0x00000004136e7224 */ /* 0x040fe400078e026e */
[--C-:B------:R-:W-:Y:S01]  /*1a00*/  @!P1 IMAD.IADD R104, R104, 0x1, -R19.reuse ;  /* 0x0000000168689824 */ /* 0x100fe200078e0a13 */
[----:B------:R-:W-:Y:S01]  /*1a10*/  ISETP.GT.U32.AND P1, PT, R19, R7, PT ;  /* 0x000000071300720c */ /* 0x000fe20003f24070 */
[----:B------:R-:W-:Y:S01]  /*1a20*/  @!P0 IMAD.IADD R43, R43, 0x1, -R19 ;  /* 0x000000012b2b8824 */ /* 0x000fe200078e0a13 */
[C---:B------:R-:W-:Y:S01]  /*1a30*/  ISETP.GT.U32.AND P2, PT, R19.reuse, R105, PT ;  /* 0x000000691300720c */ /* 0x040fe20003f44070 */
[----:B------:R-:W-:Y:S01]  /*1a40*/  IMAD.HI.U32 R18, R6, R99, RZ ;  /* 0x0000006306127227 */ /* 0x000fe200078e00ff */
[----:B------:R-:W-:-:S03]  /*1a50*/  ISETP.GT.U32.AND P0, PT, R19, R108, PT ;  /* 0x0000006c1300720c */ /* 0x000fc60003f04070 */
[----:B------:R-:W-:-:S04]  /*1a60*/  IMAD.HI.U32 R4, R6, R95, RZ ;  /* 0x0000005f06047227 */ /* 0x000fc800078e00ff */
[----:B------:R-:W-:Y:S01]  /*1a70*/  @!P6 IMAD.IADD R36, R36, 0x1, -R19 ;  /* 0x000000012424e824 */ /* 0x000fe200078e0a13 */
[----:B------:R-:W-:Y:S01]  /*1a80*/  ISETP.GT.U32.AND P6, PT, R19, R98, PT ;  /* 0x000000621300720c */ /* 0x000fe20003fc4070 */
[----:B------:R-:W-:-:S04]  /*1a90*/  IMAD.HI.U32 R6, R6, R100, RZ ;  /* 0x0000006406067227 */ /* 0x000fc800078e00ff */
[----:B------:R-:W-:Y:S02]  /*1aa0*/  IMAD.MOV R18, RZ, RZ, -R18 ;  /* 0x000000ffff127224 */ /* 0x000fe400078e0a12 */
[----:B------:R-:W-:Y:S02]  /*1ab0*/  IMAD.MOV R6, RZ, RZ, -R6 ;  /* 0x000000ffff067224 */ /* 0x000fe400078e0a06 */
[----:B------:R-:W-:Y:S01]  /*1ac0*/  @!P5 IMAD.IADD R50, R50, 0x1, -R19 ;  /* 0x000000013232d824 */ /* 0x000fe200078e0a13 */
[C---:B------:R-:W-:Y:S01]  /*1ad0*/  ISETP.GT.U32.AND P5, PT, R19.reuse, R110, PT ;  /* 0x0000006e1300720c */ /* 0x040fe20003fa4070 */
[C---:B------:R-:W-:Y:S02]  /*1ae0*/  IMAD R97, R19.reuse, R20, R97 ;  /* 0x0000001413617224 */ /* 0x040fe400078e0261 */
[C---:B------:R-:W-:Y:S02]  /*1af0*/  IMAD R99, R19.reuse, R18, R99 ;  /* 0x0000001213637224 */ /* 0x040fe400078e0263 */
[----:B------:R-:W-:Y:S01]  /*1b00*/  @!P3 IMAD.IADD R102, R102, 0x1, -R19 ;  /* 0x000000016666b824 */ /* 0x000fe200078e0a13 */
[C---:B------:R-:W-:Y:S01]  /*1b10*/  ISETP.GT.U32.AND P3, PT, R19.reuse, R96, PT ;  /* 0x000000601300720c */ /* 0x040fe20003f64070 */
[----:B------:R-:W-:-:S02]  /*1b20*/  IMAD R100, R19, R6, R100 ;  /* 0x0000000613647224 */ /* 0x000fc400078e0264 */
[--C-:B------:R-:W-:Y:S01]  /*1b30*/  @!P4 IMAD.IADD R42, R42, 0x1, -R19.reuse ;  /* 0x000000012a2ac824 */ /* 0x100fe200078e0a13 */
[----:B------:R-:W-:Y:S01]  /*1b40*/  ISETP.GT.U32.AND P4, PT, R19, R104, PT ;  /* 0x000000681300720c */ /* 0x000fe20003f84070 */
[--C-:B------:R-:W-:Y:S01]  /*1b50*/  @!P1 IMAD.IADD R7, R7, 0x1, -R19.reuse ;  /* 0x0000000107079824 */ /* 0x100fe200078e0a13 */
[----:B------:R-:W-:Y:S01]  /*1b60*/  ISETP.GT.U32.AND P1, PT, R19, R97, PT ;  /* 0x000000611300720c */ /* 0x000fe20003f24070 */
[--C-:B------:R-:W-:Y:S01]  /*1b70*/  @!P2 IMAD.IADD R105, R105, 0x1, -R19.reuse ;  /* 0x000000016969a824 */ /* 0x100fe200078e0a13 */
[C---:B------:R-:W-:Y:S01]  /*1b80*/  ISETP.GT.U32.AND P2, PT, R19.reuse, R99, PT ;  /* 0x000000631300720c */ /* 0x040fe20003f44070 */
[--C-:B------:R-:W-:Y:S01]  /*1b90*/  @!P0 IMAD.IADD R108, R108, 0x1, -R19.reuse ;  /* 0x000000016c6c8824 */ /* 0x100fe200078e0a13 */
[C---:B------:R-:W-:Y:S01]  /*1ba0*/  ISETP.GT.U32.AND P0, PT, R19.reuse, R100, PT ;  /* 0x000000641300720c */ /* 0x040fe20003f04070 */
[----:B------:R-:W-:Y:S01]  /*1bb0*/  @!P6 IMAD.IADD R98, R98, 0x1, -R19 ;  /* 0x000000016262e824 */ /* 0x000fe200078e0a13 */
[----:B------:R-:W-:Y:S01]  /*1bc0*/  ISETP.GT.U32.AND P6, PT, R19, R50, PT ;  /* 0x000000321300720c */ /* 0x000fe20003fc4070 */
[----:B------:R-:W-:-:S02]  /*1bd0*/  IMAD.MOV R4, RZ, RZ, -R4 ;  /* 0x000000ffff047224 */ /* 0x000fc400078e0a04 */
[----:B------:R-:W-:Y:S02]  /*1be0*/  @!P5 IMAD.IADD R110, R110, 0x1, -R19 ;  /* 0x000000016e6ed824 */ /* 0x000fe400078e0a13 */
[C---:B------:R-:W-:Y:S02]  /*1bf0*/  IMAD R95, R19.reuse, R4, R95 ;  /* 0x00000004135f7224 */ /* 0x040fe400078e025f */
[----:B------:R-:W-:Y:S01]  /*1c00*/  @!P3 IMAD.IADD R96, R96, 0x1, -R19 ;  /* 0x000000016060b824 */ /* 0x000fe200078e0a13 */
[C---:B------:R-:W-:Y:S01]  /*1c10*/  ISETP.GT.U32.AND P3, PT, R19.reuse, R110, PT ;  /* 0x0000006e1300720c */ /* 0x040fe20003f64070 */
[----:B------:R-:W-:Y:S01]  /*1c20*/  IMAD.MOV.U32 R54, RZ, RZ, R5 ;  /* 0x000000ffff367224 */ /* 0x000fe200078e0005 */
[C---:B------:R-:W-:Y:S01]  /*1c30*/  ISETP.GT.U32.AND P5, PT, R19.reuse, R95, PT ;  /* 0x0000005f1300720c */ /* 0x040fe20003fa4070 */
[----:B------:R-:W0:Y:S01]  /*1c40*/  LDC.64 R4, c[0x0][0x3a8] ;  /* 0x0000ea00ff047b82 */ /* 0x000e220000000a00 */
[--C-:B------:R-:W-:Y:S01]  /*1c50*/  @!P4 IMAD.IADD R104, R104, 0x1, -R19.reuse ;  /* 0x000000016868c824 */ /* 0x100fe200078e0a13 */
[----:B------:R-:W-:Y:S01]  /*1c60*/  ISETP.GT.U32.AND P4, PT, R19, R7, PT ;  /* 0x000000071300720c */ /* 0x000fe20003f84070 */
[--C-:B------:R-:W-:Y:S01]  /*1c70*/  @!P1 IMAD.IADD R97, R97, 0x1, -R19.reuse ;  /* 0x0000000161619824 */ /* 0x100fe200078e0a13 */
[----:B------:R-:W-:Y:S01]  /*1c80*/  ISETP.GT.U32.AND P1, PT, R19, R96, PT ;  /* 0x000000601300720c */ /* 0x000fe20003f24070 */
[--C-:B------:R-:W-:Y:S01]  /*1c90*/  @!P2 IMAD.IADD R99, R99, 0x1, -R19.reuse ;  /* 0x000000016363a824 */ /* 0x100fe200078e0a13 */
[----:B------:R-:W-:Y:S01]  /*1ca0*/  ISETP.GE.AND P2, PT, R25, RZ, PT ;  /* 0x000000ff1900720c */ /* 0x000fe20003f46270 */
[--C-:B------:R-:W-:Y:S01]  /*1cb0*/  @!P0 IMAD.IADD R100, R100, 0x1, -R19.reuse ;  /* 0x0000000164648824 */ /* 0x100fe200078e0a13 */
[----:B------:R-:W-:Y:S01]  /*1cc0*/  ISETP.GE.AND P0, PT, R27, RZ, PT ;  /* 0x000000ff1b00720c */ /* 0x000fe20003f06270 */
[----:B------:R-:W-:Y:S01]  /*1cd0*/  @!P6 IMAD.IADD R50, R50, 0x1, -R19 ;  /* 0x000000013232e824 */ /* 0x000fe200078e0a13 */
[----:B------:R-:W-:Y:S01]  /*1ce0*/  ISETP.GT.U32.AND P6, PT, R19, R108, PT ;  /* 0x0000006c1300720c */ /* 0x000fe20003fc4070 */
[----:B------:R-:W-:-:S02]  /*1cf0*/  IMAD.MOV.U32 R56, RZ, RZ, R9 ;  /* 0x000000ffff387224 */ /* 0x000fc400078e0009 */
[--C-:B------:R-:W-:Y:S01]  /*1d00*/  @!P5 IMAD.IADD R95, R95, 0x1, -R19.reuse ;  /* 0x000000015f5fd824 */ /* 0x100fe200078e0a13 */
[C---:B------:R-:W-:Y:S01]  /*1d10*/  ISETP.GT.U32.AND P5, PT, R19.reuse, R97, PT ;  /* 0x000000611300720c */ /* 0x040fe20003fa4070 */
[--C-:B------:R-:W-:Y:S01]  /*1d20*/  @!P3 IMAD.IADD R110, R110, 0x1, -R19.reuse ;  /* 0x000000016e6eb824 */ /* 0x100fe200078e0a13 */
[----:B------:R-:W-:Y:S01]  /*1d30*/  ISETP.GT.U32.AND P3, PT, R19, R99, PT ;  /* 0x000000631300720c */ /* 0x000fe20003f64070 */
[--C-:B------:R-:W-:Y:S01]  /*1d40*/  @!P4 IMAD.IADD R7, R7, 0x1, -R19.reuse ;  /* 0x000000010707c824 */ /* 0x100fe200078e0a13 */
[----:B------:R-:W-:Y:S01]  /*1d50*/  ISETP.GE.AND P4, PT, R8, RZ, PT ;  /* 0x000000ff0800720c */ /* 0x000fe20003f86270 */
[--C-:B------:R-:W-:Y:S01]  /*1d60*/  @!P1 IMAD.IADD R96, R96, 0x1, -R19.reuse ;  /* 0x0000000160609824 */ /* 0x100fe200078e0a13 */
[C---:B------:R-:W-:Y:S01]  /*1d70*/  ISETP.GT.U32.AND P1, PT, R19.reuse, R100, PT ;  /* 0x000000641300720c */ /* 0x040fe20003f24070 */
[----:B------:R-:W-:Y:S01]  /*1d80*/  @!P2 IMAD.MOV R54, RZ, RZ, -R54 ;  /* 0x000000ffff36a224 */ /* 0x000fe200078e0a36 */
[----:B------:R-:W-:Y:S01]  /*1d90*/  ISETP.GT.U32.AND P2, PT, R19, R95, PT ;  /* 0x0000005f1300720c */ /* 0x000fe20003f44070 */
[----:B------:R-:W-:Y:S01]  /*1da0*/  @!P0 IMAD.MOV R56, RZ, RZ, -R56 ;  /* 0x000000ffff388224 */ /* 0x000fe200078e0a38 */
[----:B------:R-:W-:Y:S01]  /*1db0*/  ISETP.GE.AND P0, PT, R29, RZ, PT ;  /* 0x000000ff1d00720c */ /* 0x000fe20003f06270 */
[----:B------:R-:W-:Y:S01]  /*1dc0*/  @!P6 IMAD.IADD R108, R108, 0x1, -R19 ;  /* 0x000000016c6ce824 */ /* 0x000fe200078e0a13 */
[----:B------:R-:W-:Y:S01]  /*1dd0*/  ISETP.GE.AND P6, PT, R28, RZ, PT ;  /* 0x000000ff1c00720c */ /* 0x000fe20003fc6270 */
[----:B0-----:R-:W-:-:S02]  /*1de0*/  IMAD R9, R3, R4, RZ ;  /* 0x0000000403097224 */ /* 0x001fc400078e02ff */
[----:B------:R-:W-:Y:S01]  /*1df0*/  IMAD.MOV.U32 R52, RZ, RZ, R7 ;  /* 0x000000ffff347224 */ /* 0x000fe200078e0007 */
[----:B------:R-:W-:Y:S01]  /*1e00*/  LOP3.LUT R7, R3, 0x8, RZ, 0xfc, !PT ;  /* 0x0000000803077812 */ /* 0x000fe200078efcff */
[----:B-----5:R-:W-:Y:S02]  /*1e10*/  VIADD R6, R124, 0x1f ;  /* 0x0000001f7c067836 */ /* 0x020fe40000000000 */
[----:B------:R-:W-:Y:S02]  /*1e20*/  IMAD.MOV.U32 R60, RZ, RZ, R11 ;  /* 0x000000ffff3c7224 */ /* 0x000fe400078e000b */
[----:B------:R-:W-:Y:S02]  /*1e30*/  IMAD.MOV.U32 R58, RZ, RZ, R10 ;  /* 0x000000ffff3a7224 */ /* 0x000fe400078e000a */
[----:B------:R-:W-:Y:S02]  /*1e40*/  IMAD R25, R4, 0x2, R9 ;  /* 0x0000000204197824 */ /* 0x000fe400078e0209 */
[--C-:B------:R-:W-:Y:S01]  /*1e50*/  @!P3 IMAD.IADD R99, R99, 0x1, -R19.reuse ;  /* 0x000000016363b824 */ /* 0x100fe200078e0a13 */
[----:B------:R-:W-:Y:S01]  /*1e60*/  ISETP.GE.AND P3, PT, R37, RZ, PT ;  /* 0x000000ff2500720c */ /* 0x000fe20003f66270 */
[--C-:B------:R-:W-:Y:S01]  /*1e70*/  @!P5 IMAD.IADD R97, R97, 0x1, -R19.reuse ;  /* 0x000000016161d824 */ /* 0x100fe200078e0a13 */
[----:B------:R-:W-:Y:S01]  /*1e80*/  ISETP.GE.AND P5, PT, R32, RZ, PT ;  /* 0x000000ff2000720c */ /* 0x000fe20003fa6270 */
[----:B------:R-:W-:Y:S01]  /*1e90*/  @!P4 IMAD.MOV R52, RZ, RZ, -R52 ;  /* 0x000000ffff34c224 */ /* 0x000fe200078e0a34 */
[----:B------:R-:W-:Y:S01]  /*1ea0*/  ISETP.GE.AND P4, PT, R33, RZ, PT ;  /* 0x000000ff2100720c */ /* 0x000fe20003f86270 */
[--C-:B------:R-:W-:Y:S01]  /*1eb0*/  @!P1 IMAD.IADD R100, R100, 0x1, -R19.reuse ;  /* 0x0000000164649824 */ /* 0x100fe200078e0a13 */
[----:B------:R-:W-:Y:S01]  /*1ec0*/  BAR.SYNC.DEFER_BLOCKING 0x0 ;  /* 0x0000000000007b1d */ /* 0x000fe20000010000 */
[----:B------:R-:W-:Y:S01]  /*1ed0*/  @!P2 IMAD.IADD R95, R95, 0x1, -R19 ;  /* 0x000000015f5fa824 */ /* 0x000fe200078e0a13 */
[----:B------:R-:W-:Y:S01]  /*1ee0*/  ISETP.GE.AND P1, PT, R38, RZ, PT ;  /* 0x000000ff2600720c */ /* 0x000fe20003f26270 */
[----:B------:R-:W-:Y:S01]  /*1ef0*/  @!P0 IMAD.MOV R60, RZ, RZ, -R60 ;  /* 0x000000ffff3c8224 */ /* 0x000fe200078e0a3c */
[----:B------:R-:W-:Y:S01]  /*1f00*/  LOP3.LUT P2, RZ, R132, 0xff, RZ, 0xc0, !PT ;  /* 0x000000ff84ff7812 */ /* 0x000fe2000784c0ff */
[----:B------:R-:W-:Y:S01]  /*1f10*/  @!P6 IMAD.MOV R58, RZ, RZ, -R58 ;  /* 0x000000ffff3ae224 */ /* 0x000fe200078e0a3a */
[----:B------:R-:W-:Y:S01]  /*1f20*/  ISETP.GT.AND P0, PT, R6, 0x1f, PT ;  /* 0x0000001f0600780c */ /* 0x000fe20003f04270 */
[----:B------:R-:W-:-:S02]  /*1f30*/  IMAD R37, R4, 0x2, R25 ;  /* 0x0000000204257824 */ /* 0x000fc400078e0219 */
[----:B------:R-:W-:Y:S02]  /*1f40*/  IMAD.MOV.U32 R62, RZ, RZ, R12 ;  /* 0x000000ffff3e7224 */ /* 0x000fe400078e000c */
[----:B---3--:R-:W-:Y:S01]  /*1f50*/  IMAD R8, R15, UR7, RZ ;  /* 0x000000070f087c24 */ /* 0x008fe2000f8e02ff */
[----:B------:R-:W-:Y:S07]  /*1f60*/  BRA.U UP0, `(.L_x_5) ;  /* 0x0000000100187547 */ /* 0x000fee000b800000 */
[----:B------:R-:W-:Y:S01]  /*1f70*/  ELECT P6, URZ, PT ;  /* 0x0000000000ff782f */ /* 0x000fe200038c0000 */
[----:B------:R-:W-:Y:S01]  /*1f80*/  IMAD.MOV.U32 R10, RZ, RZ, 0x1 ;  /* 0x00000001ff0a7424 */ /* 0x000fe200078e00ff */
[----:B------:R-:W-:Y:S01]  /*1f90*/  UMOV UR7, 0x40 ;  /* 0x0000004000077882 */ /* 0x000fe20000000000 */
[----:B------:R-:W-:Y:S01]  /*1fa0*/  UVIRTCOUNT.DEALLOC.SMPOOL 0x80 ;  /* 0x000000800000784c */ /* 0x000fe20000000000 */
[----:B------:R-:W-:-:S09]  /*1fb0*/  ULEA UR7, UR6, UR7, 0x18 ;  /* 0x0000000706077291 */ /* 0x000fd2000f8ec0ff */
[----:B------:R0:W-:Y:S03]  /*1fc0*/  @P6 STS.U8 [UR7], R10 ;  /* 0x0000000aff006988 */ /* 0x0001e60008000007 */
.L_x_5:
[----:B------:R-:W-:Y:S01]  /*1fd0*/  UIADD3 UR9, UPT, UPT, UR5, UR4, UR18 ;  /* 0x0000000405097290 */ /* 0x000fe2000fffe012 */
[----:B------:R-:W-:Y:S01]  /*1fe0*/  @!P5 IMAD.MOV R62, RZ, RZ, -R62 ;  /* 0x000000ffff3ed224 */ /* 0x000fe200078e0a3e */
[----:B------:R-:W-:Y:S01]  /*1ff0*/  VOTEU.ALL UP1, P2 ;  /* 0x0000000000ff7886 */ /* 0x000fe20001020000 */
[----:B------:R-:W-:Y:S01]  /*2000*/  UMOV UR14, UR12 ;  /* 0x0000000c000e7c82 */ /* 0x000fe20008000000 */
[----:B------:R-:W-:Y:S01]  /*2010*/  VOTEU.ALL UP2, P2 ;  /* 0x0000000000ff7886 */ /* 0x000fe20001040000 */
[----:B------:R-:W-:Y:S01]  /*2020*/  IADD3 R92, P5, PT, R8, UR20, RZ ;  /* 0x00000014085c7c10 */ /* 0x000fe2000ffbe0ff */
[----:B------:R-:W-:Y:S01]  /*2030*/  IMAD R47, R4, 0x2, R37 ;  /* 0x00000002042f7824 */ /* 0x000fe200078e0225 */
[----:B------:R-:W-:-:S04]  /*2040*/  @!UP1 UIADD3 UR4, UPT, UPT, -UR10, 0x100000, URZ ;  /* 0x001000000a049890 */ /* 0x000fc8000fffe1ff */
[----:B------:R-:W-:Y:S02]  /*2050*/  @!UP1 USHF.L.U32 UR5, UR4, 0xb, URZ ;  /* 0x0000000b04059899 */ /* 0x000fe400080006ff */
[----:B------:R-:W-:Y:S01]  /*2060*/  @!UP1 USHF.L.U32 UR4, UR4, 0x1, URZ ;  /* 0x0000000104049899 */ /* 0x000fe200080006ff */
[----:B------:R-:W-:Y:S01]  /*2070*/  IMAD.MOV.U32 R64, RZ, RZ, R13 ;  /* 0x000000ffff407224 */ /* 0x000fe200078e000d */
[----:B------:R-:W-:Y:S01]  /*2080*/  STTM.x128 tmem[UR9], RZ ;  /* 0x000000ff000079ed */ /* 0x000fe200083c0009 */
[----:B------:R-:W1:Y:S02]  /*2090*/  FENCE.VIEW.ASYNC.T ;  /* 0x00000000000073c6 */ /* 0x000e640000000200 */
[----:B-1----:R-:W-:Y:S01]  /*20a0*/  BAR.SYNC.DEFER_BLOCKING 0x0 ;  /* 0x0000000000007b1d */ /* 0x002fe20000010000 */
[----:B------:R-:W-:Y:S01]  /*20b0*/  LEA.HI.X.SX32 R112, R8, UR21, 0x1, P5 ;  /* 0x0000001508707c11 */ /* 0x000fe2000a8f0eff */
[----:B------:R-:W-:Y:S01]  /*20c0*/  IMAD R15, R4, 0x2, R47 ;  /* 0x00000002040f7824 */ /* 0x000fe200078e022f */
[----:B------:R-:W-:-:S02]  /*20d0*/  IADD3 R8, P5, PT, R9, R92, RZ ;  /* 0x0000005c09087210 */ /* 0x000fc40007fbe0ff */
[----:B------:R-:W-:Y:S01]  /*20e0*/  ISETP.LT.AND P6, PT, R3, R124, P0 ;  /* 0x0000007c0300720c */ /* 0x000fe200007c1270 */
[C---:B------:R-:W-:Y:S01]  /*20f0*/  IMAD R29, R4.reuse, 0x2, R15 ;  /* 0x00000002041d7824 */ /* 0x040fe200078e020f */
[----:B------:R-:W-:Y:S02]  /*2100*/  LEA.HI.X.SX32 R9, R9, R112, 0x1, P5 ;  /* 0x0000007009097211 */ /* 0x000fe400028f0eff */
[----:B------:R-:W-:Y:S01]  /*2110*/  ISETP.LT.AND P5, PT, R7, R124, P0 ;  /* 0x0000007c0700720c */ /* 0x000fe200007a1270 */
[C---:B------:R-:W-:Y:S01]  /*2120*/  IMAD R41, R4.reuse, 0x2, R29 ;  /* 0x0000000204297824 */ /* 0x040fe200078e021d */
[----:B------:R-:W1:Y:S02]  /*2130*/  FENCE.VIEW.ASYNC.S ;  /* 0x00000000000073c6 */ /* 0x000e640000000000 */
[----:B-1----:R1:W2:Y:S02]  /*2140*/  @!UP2 SYNCS.EXCH.64 URZ, [UR14], UR4 ;  /* 0x000000040effa5b2 */ /* 0x0022a40008000100 */
[----:B--2---:R-:W-:Y:S01]  /*2150*/  BAR.SYNC.DEFER_BLOCKING 0x0 ;  /* 0x0000000000007b1d */ /* 0x004fe20000010000 */
[----:B------:R-:W-:Y:S01]  /*2160*/  @!P4 IMAD.MOV R64, RZ, RZ, -R64 ;  /* 0x000000ffff40c224 */ /* 0x000fe200078e0a40 */
[----:B0-----:R-:W-:Y:S01]  /*2170*/  IADD3 R10, P4, PT, R15, R92, RZ ;  /* 0x0000005c0f0a7210 */ /* 0x001fe20007f9e0ff */
[----:B------:R-:W-:Y:S01]  /*2180*/  IMAD R51, R4, 0x2, R41 ;  /* 0x0000000204337824 */ /* 0x000fe200078e0229 */
[----:B------:R-:W-:-:S02]  /*2190*/  LOP3.LUT R11, R3, 0x10, RZ, 0xfc, !PT ;  /* 0x00000010030b7812 */ /* 0x000fc400078efcff */
[----:B------:R-:W-:Y:S01]  /*21a0*/  PRMT R126, RZ, 0x7610, R126 ;  /* 0x00007610ff7e7816 */ /* 0x000fe2000000007e */
[C---:B------:R-:W-:Y:S01]  /*21b0*/  IMAD R19, R4.reuse, 0x2, R51 ;  /* 0x0000000204137824 */ /* 0x040fe200078e0233 */
[----:B------:R-:W-:Y:S01]  /*21c0*/  LEA.HI.X.SX32 R13, R15, R112, 0x1, P4 ;  /* 0x000000700f0d7211 */ /* 0x000fe200020f0eff */
[----:B------:R-:W-:Y:S01]  /*21d0*/  @P5 IMAD.MOV.U32 R12, RZ, RZ, R10 ;  /* 0x000000ffff0c5224 */ /* 0x000fe200078e000a */
[----:B------:R-:W-:Y:S01]  /*21e0*/  ISETP.LT.AND P4, PT, R11, R124, P0 ;  /* 0x0000007c0b00720c */ /* 0x000fe20000781270 */
[C---:B------:R-:W-:Y:S02]  /*21f0*/  IMAD R33, R4.reuse, 0x2, R19 ;  /* 0x0000000204217824 */ /* 0x040fe400078e0213 */
[----:B------:R-:W-:Y:S01]  /*2200*/  IMAD.MOV.U32 R66, RZ, RZ, R14 ;  /* 0x000000ffff427224 */ /* 0x000fe200078e000e */
[----:B------:R-:W-:Y:S01]  /*2210*/  LOP3.LUT R14, R3, 0x18, RZ, 0xfc, !PT ;  /* 0x00000018030e7812 */ /* 0x000fe200078efcff */
[----:B------:R-:W-:Y:S01]  /*2220*/  IMAD R45, R4, 0x2, R33 ;  /* 0x00000002042d7824 */ /* 0x000fe200078e0221 */
[----:B------:R-:W-:Y:S01]  /*2230*/  PRMT R128, RZ, 0x7610, R128 ;  /* 0x00007610ff807816 */ /* 0x000fe20000000080 */
[----:B------:R-:W-:-:S02]  /*2240*/  IMAD.MOV.U32 R68, RZ, RZ, R16 ;  /* 0x000000ffff447224 */ /* 0x000fc400078e0010 */
[----:B------:R-:W-:Y:S01]  /*2250*/  IMAD.MOV.U32 R70, RZ, RZ, R17 ;  /* 0x000000ffff467224 */ /* 0x000fe200078e0011 */
[----:B------:R-:W-:Y:S01]  /*2260*/  PRMT R130, RZ, 0x7610, R130 ;  /* 0x00007610ff827816 */ /* 0x000fe20000000082 */
[----:B------:R-:W-:Y:S02]  /*2270*/  IMAD.MOV.U32 R74, RZ, RZ, R23 ;  /* 0x000000ffff4a7224 */ /* 0x000fe400078e0017 */
[----:B------:R-:W-:Y:S01]  /*2280*/  IMAD.MOV.U32 R72, RZ, RZ, R22 ;  /* 0x000000ffff487224 */ /* 0x000fe200078e0016 */
[----:B------:R0:W2:Y:S01]  /*2290*/  @P5 LDG.E.U8 R126, desc[UR16][R12.64] ;  /* 0x000000100c7e5981 */ /* 0x0000a2000c1e1100 */
[----:B------:R-:W-:Y:S01]  /*22a0*/  IMAD R53, R4, 0x2, R45 ;  /* 0x0000000204357824 */ /* 0x000fe200078e022d */
[----:B------:R-:W-:Y:S01]  /*22b0*/  PRMT R123, RZ, 0x7610, R123 ;  /* 0x00007610ff7b7816 */ /* 0x000fe2000000007b */
[----:B------:R-:W-:Y:S01]  /*22c0*/  IMAD.MOV.U32 R76, RZ, RZ, R24 ;  /* 0x000000ffff4c7224 */ /* 0x000fe200078e0018 */
[----:B------:R-:W3:Y:S01]  /*22d0*/  @P6 LDG.E.U8 R94, desc[UR16][R8.64] ;  /* 0x00000010085e6981 */ /* 0x000ee2000c1e1100 */
[----:B------:R-:W-:-:S02]  /*22e0*/  ISETP.GE.AND P6, PT, R39, RZ, PT ;  /* 0x000000ff2700720c */ /* 0x000fc40003fc6270 */
[----:B------:R-:W-:Y:S02]  /*22f0*/  PRMT R125, RZ, 0x7610, R125 ;  /* 0x00007610ff7d7816 */ /* 0x000fe4000000007d */
[----:B------:R-:W-:Y:S01]  /*2300*/  PRMT R127, RZ, 0x7610, R127 ;  /* 0x00007610ff7f7816 */ /* 0x000fe2000000007f */
[----:B------:R-:W-:Y:S01]  /*2310*/  IMAD.MOV.U32 R78, RZ, RZ, R30 ;  /* 0x000000ffff4e7224 */ /* 0x000fe200078e001e */
[C---:B0-----:R-:W-:Y:S01]  /*2320*/  IADD3 R12, P5, PT, R19.reuse, R92, RZ ;  /* 0x0000005c130c7210 */ /* 0x041fe20007fbe0ff */
[----:B------:R-:W-:Y:S01]  /*2330*/  IMAD.MOV.U32 R82, RZ, RZ, R34 ;  /* 0x000000ffff527224 */ /* 0x000fe200078e0022 */
[----:B------:R-:W-:Y:S01]  /*2340*/  PRMT R129, RZ, 0x7610, R129 ;  /* 0x00007610ff817816 */ /* 0x000fe20000000081 */
[----:B------:R-:W-:Y:S01]  /*2350*/  IMAD.MOV.U32 R80, RZ, RZ, R31 ;  /* 0x000000ffff507224 */ /* 0x000fe200078e001f */
[----:B------:R-:W-:Y:S01]  /*2360*/  LEA.HI.X.SX32 R15, R19, R112, 0x1, P5 ;  /* 0x00000070130f7211 */ /* 0x000fe200028f0eff */
[----:B------:R-:W-:Y:S01]  /*2370*/  IMAD.MOV.U32 R84, RZ, RZ, R35 ;  /* 0x000000ffff547224 */ /* 0x000fe200078e0023 */
[----:B------:R-:W-:Y:S01]  /*2380*/  ISETP.LT.AND P5, PT, R14, R124, P0 ;  /* 0x0000007c0e00720c */ /* 0x000fe200007a1270 */
[----:B------:R-:W-:Y:S01]  /*2390*/  @P4 IMAD.MOV.U32 R20, RZ, RZ, R12 ;  /* 0x000000ffff144224 */ /* 0x000fe200078e000c */
[----:B------:R-:W-:Y:S01]  /*23a0*/  PRMT R134, RZ, 0x7610, R134 ;  /* 0x00007610ff867816 */ /* 0x000fe20000000086 */
[----:B------:R-:W-:Y:S01]  /*23b0*/  @P4 IMAD.MOV.U32 R21, RZ, RZ, R15 ;  /* 0x000000ffff154224 */ /* 0x000fe200078e000f */
[----:B------:R-:W-:Y:S01]  /*23c0*/  PRMT R136, RZ, 0x7610, R136 ;  /* 0x00007610ff887816 */ /* 0x000fe20000000088 */
[----:B------:R-:W-:-:S02]  /*23d0*/  IMAD R39, R4, 0x2, R53 ;  /* 0x0000000204277824 */ /* 0x000fc400078e0235 */
[----:B------:R-:W-:Y:S01]  /*23e0*/  IMAD.MOV.U32 R86, RZ, RZ, R36 ;  /* 0x000000ffff567224 */ /* 0x000fe200078e0024 */
[----:B------:R0:W4:Y:S01]  /*23f0*/  @P4 LDG.E.U8 R128, desc[UR16][R20.64] ;  /* 0x0000001014804981 */ /* 0x000122000c1e1100 */
[----:B------:R-:W-:Y:S01]  /*2400*/  IMAD.MOV.U32 R88, RZ, RZ, R42 ;  /* 0x000000ffff587224 */ /* 0x000fe200078e002a */
[----:B------:R-:W-:Y:S01]  /*2410*/  IADD3 R16, P4, PT, R39, R92, RZ ;  /* 0x0000005c27107210 */ /* 0x000fe20007f9e0ff */
[----:B------:R-:W-:Y:S01]  /*2420*/  @!P1 IMAD.MOV R68, RZ, RZ, -R68 ;  /* 0x000000ffff449224 */ /* 0x000fe200078e0a44 */
[----:B------:R-:W-:Y:S01]  /*2430*/  ISETP.GE.AND P1, PT, R44, RZ, PT ;  /* 0x000000ff2c00720c */ /* 0x000fe20003f26270 */
[----:B------:R-:W-:Y:S01]  /*2440*/  @!P3 IMAD.MOV R66, RZ, RZ, -R66 ;  /* 0x000000ffff42b224 */ /* 0x000fe200078e0a42 */
[----:B------:R-:W-:Y:S01]  /*2450*/  LOP3.LUT R17, R3, 0x2, RZ, 0xfc, !PT ;  /* 0x0000000203117812 */ /* 0x000fe200078efcff */
[----:B------:R-:W-:Y:S01]  /*2460*/  @P5 IMAD.MOV.U32 R18, RZ, RZ, R16 ;  /* 0x000000ffff125224 */ /* 0x000fe200078e0010 */
[----:B------:R-:W-:Y:S01]  /*2470*/  ISETP.GE.AND P3, PT, R40, RZ, PT ;  /* 0x000000ff2800720c */ /* 0x000fe20003f66270 */
[----:B------:R-:W-:Y:S01]  /*2480*/  @!P6 IMAD.MOV R70, RZ, RZ, -R70 ;  /* 0x000000ffff46e224 */ /* 0x000fe200078e0a46 */
[----:B------:R-:W-:Y:S01]  /*2490*/  LEA.HI.X.SX32 R19, R39, R112, 0x1, P4 ;  /* 0x0000007027137211 */ /* 0x000fe200020f0eff */
[----:B------:R-:W-:Y:S01]  /*24a0*/  IMAD.MOV.U32 R90, RZ, RZ, R43 ;  /* 0x000000ffff5a7224 */ /* 0x000fe200078e002b */
[----:B------:R-:W-:Y:S01]  /*24b0*/  ISETP.LT.AND P6, PT, R17, R124, P0 ;  /* 0x0000007c1100720c */ /* 0x000fe200007c1270 */
[----:B-1----:R-:W1:Y:S02]  /*24c0*/  LDCU UR4, c[0x0][0x3b0] ;  /* 0x00007600ff0477ac */ /* 0x002e640008000800 */
[----:B------:R5:W2:Y:S01]  /*24d0*/  @P5 LDG.E.U8 R130, desc[UR16][R18.64] ;  /* 0x0000001012825981 */ /* 0x000aa2000c1e1100 */
[----:B0-----:R-:W-:Y:S01]  /*24e0*/  LOP3.LUT R20, R3, 0xa, RZ, 0xfc, !PT ;  /* 0x0000000a03147812 */ /* 0x001fe200078efcff */
[----:B------:R-:W-:Y:S01]  /*24f0*/  @!P1 IMAD.MOV R74, RZ, RZ, -R74 ;  /* 0x000000ffff4a9224 */ /* 0x000fe200078e0a4a */
[----:B------:R-:W-:-:S02]  /*2500*/  IADD3 R22, P1, PT, R29, R92, RZ ;  /* 0x0000005c1d167210 */ /* 0x000fc40007f3e0ff */
[----:B-----5:R-:W-:Y:S01]  /*2510*/  IADD3 R18, P5, PT, R25, R92, RZ ;  /* 0x0000005c19127210 */ /* 0x020fe20007fbe0ff */
[----:B------:R-:W-:-:S03]  /*2520*/  @!P3 IMAD.MOV R72, RZ, RZ, -R72 ;  /* 0x000000ffff48b224 */ /* 0x000fc600078e0a48 */
[----:B------:R-:W-:Y:S02]  /*2530*/  LEA.HI.X.SX32 R21, R25, R112, 0x1, P5 ;  /* 0x0000007019157211 */ /* 0x000fe400028f0eff */
[----:B------:R-:W-:Y:S02]  /*2540*/  ISETP.LT.AND P3, PT, R20, R124, P0 ;  /* 0x0000007c1400720c */ /* 0x000fe40000761270 */
[----:B------:R-:W-:Y:S01]  /*2550*/  LOP3.LUT R23, R3, 0x12, RZ, 0xfc, !PT ;  /* 0x0000001203177812 */ /* 0x000fe200078efcff */
[----:B------:R-:W-:Y:S01]  /*2560*/  @P6 IMAD.MOV.U32 R26, RZ, RZ, R18 ;  /* 0x000000ffff1a6224 */ /* 0x000fe200078e0012 */
[----:B------:R-:W-:Y:S01]  /*2570*/  LEA.HI.X.SX32 R25, R29, R112, 0x1, P1 ;  /* 0x000000701d197211 */ /* 0x000fe200008f0eff */
[----:B------:R-:W-:Y:S01]  /*2580*/  @P6 IMAD.MOV.U32 R27, RZ, RZ, R21 ;  /* 0x000000ffff1b6224 */ /* 0x000fe200078e0015 */
[----:B------:R-:W-:Y:S02]  /*2590*/  ISETP.LT.AND P1, PT, R23, R124, P0 ;  /* 0x0000007c1700720c */ /* 0x000fe40000721270 */
[----:B------:R-:W-:-:S02]  /*25a0*/  ISETP.GE.AND P4, PT, R46, RZ, PT ;  /* 0x000000ff2e00720c */ /* 0x000fc40003f86270 */
[----:B------:R0:W5:Y:S01]  /*25b0*/  @P6 LDG.E.U8 R123, desc[UR16][R26.64] ;  /* 0x000000101a7b6981 */ /* 0x000162000c1e1100 */
[C---:B------:R-:W-:Y:S02]  /*25c0*/  IADD3 R24, P6, PT, R33.reuse, R92, RZ ;  /* 0x0000005c21187210 */ /* 0x040fe40007fde0ff */
[----:B------:R-:W-:Y:S01]  /*25d0*/  ISETP.GE.AND P5, PT, R48, RZ, PT ;  /* 0x000000ff3000720c */ /* 0x000fe20003fa6270 */
[----:B------:R-:W-:Y:S02]  /*25e0*/  @P3 IMAD.MOV.U32 R28, RZ, RZ, R22 ;  /* 0x000000ffff1c3224 */ /* 0x000fe400078e0016 */
[----:B------:R-:W-:Y:S01]  /*25f0*/  @P3 IMAD.MOV.U32 R29, RZ, RZ, R25 ;  /* 0x000000ffff1d3224 */ /* 0x000fe200078e0019 */
[----:B0-----:R-:W-:Y:S02]  /*2600*/  LEA.HI.X.SX32 R27, R33, R112, 0x1, P6 ;  /* 0x00000070211b7211 */ /* 0x001fe400030f0eff */
[----:B------:R-:W-:Y:S01]  /*2610*/  LOP3.LUT R26, R3, 0x1a, RZ, 0xfc, !PT ;  /* 0x0000001a031a7812 */ /* 0x000fe200078efcff */
[----:B------:R-:W-:Y:S01]  /*2620*/  @P1 IMAD.MOV.U32 R32, RZ, RZ, R24 ;  /* 0x000000ffff201224 */ /* 0x000fe200078e0018 */
[----:B------:R0:W2:Y:S01]  /*2630*/  @P3 LDG.E.U8 R125, desc[UR16][R28.64] ;  /* 0x000000101c7d3981 */ /* 0x0000a2000c1e1100 */
[----:B------:R-:W-:Y:S01]  /*2640*/  @P1 IMAD.MOV.U32 R33, RZ, RZ, R27 ;  /* 0x000000ffff211224 */ /* 0x000fe200078e001b */
[----:B------:R-:W-:Y:S01]  /*2650*/  ISETP.LT.AND P6, PT, R26, R124, P0 ;  /* 0x0000007c1a00720c */ /* 0x000fe200007c1270 */
[----:B------:R-:W-:Y:S01]  /*2660*/  @!P4 IMAD.MOV R76, RZ, RZ, -R76 ;  /* 0x000000ffff4cc224 */ /* 0x000fe200078e0a4c */
[----:B------:R-:W-:Y:S01]  /*2670*/  ISETP.GE.AND P4, PT, R49, RZ, PT ;  /* 0x000000ff3100720c */ /* 0x000fe20003f86270 */
[----:B------:R-:W-:Y:S01]  /*2680*/  IMAD R49, R4, 0x2, R39 ;  /* 0x0000000204317824 */ /* 0x000fe200078e0227 */
[----:B------:R-:W-:Y:S01]  /*2690*/  ISETP.GE.AND P3, PT, R55, RZ, PT ;  /* 0x000000ff3700720c */ /* 0x000fe20003f66270 */
[----:B------:R1:W2:Y:S01]  /*26a0*/  @P1 LDG.E.U8 R127, desc[UR16][R32.64] ;  /* 0x00000010207f1981 */ /* 0x0002a2000c1e1100 */
[----:B------:R-:W-:Y:S01]  /*26b0*/  ISETP.GE.AND P1, PT, R57, RZ, PT ;  /* 0x000000ff3900720c */ /* 0x000fe20003f26270 */
[----:B------:R-:W-:Y:S01]  /*26c0*/  @!P5 IMAD.MOV R78, RZ, RZ, -R78 ;  /* 0x000000ffff4ed224 */ /* 0x000fe200078e0a4e */
[----:B0-----:R-:W-:-:S02]  /*26d0*/  IADD3 R28, P5, PT, R49, R92, RZ ;  /* 0x0000005c311c7210 */ /* 0x001fc40007fbe0ff */
[----:B------:R-:W-:Y:S02]  /*26e0*/  LOP3.LUT R29, R3, 0x4, RZ, 0xfc, !PT ;  /* 0x00000004031d7812 */ /* 0x000fe400078efcff */
[----:B------:R-:W-:Y:S01]  /*26f0*/  LEA.HI.X.SX32 R31, R49, R112, 0x1, P5 ;  /* 0x00000070311f7211 */ /* 0x000fe200028f0eff */
[----:B------:R-:W-:Y:S01]  /*2700*/  @P6 IMAD.MOV.U32 R30, RZ, RZ, R28 ;  /* 0x000000ffff1e6224 */ /* 0x000fe200078e001c */
[----:B-1----:R-:W-:-:S03]  /*2710*/  LOP3.LUT R32, R3, 0xc, RZ, 0xfc, !PT ;  /* 0x0000000c03207812 */ /* 0x002fc600078efcff */
[----:B------:R-:W-:Y:S01]  /*2720*/  @!P3 IMAD.MOV R82, RZ, RZ, -R82 ;  /* 0x000000ffff52b224 */ /* 0x000fe200078e0a52 */
[-C--:B------:R-:W-:Y:S01]  /*2730*/  ISETP.LT.AND P5, PT, R29, R124.reuse, P0 ;  /* 0x0000007c1d00720c */ /* 0x080fe200007a1270 */
[----:B------:R0:W2:Y:S01]  /*2740*/  @P6 LDG.E.U8 R129, desc[UR16][R30.64] ;  /* 0x000000101e816981 */ /* 0x0000a2000c1e1100 */
[----:B------:R-:W-:Y:S01]  /*2750*/  ISETP.LT.AND P3, PT, R32, R124, P0 ;  /* 0x0000007c2000720c */ /* 0x000fe20000761270 */
[----:B------:R-:W-:Y:S01]  /*2760*/  @!P1 IMAD.MOV R84, RZ, RZ, -R84 ;  /* 0x000000ffff549224 */ /* 0x000fe200078e0a54 */
[-C--:B------:R-:W-:Y:S02]  /*2770*/  IADD3 R34, P1, PT, R41, R92.reuse, RZ ;  /* 0x0000005c29227210 */ /* 0x080fe40007f3e0ff */
[----:B0-----:R-:W-:-:S04]  /*2780*/  IADD3 R30, P6, PT, R37, R92, RZ ;  /* 0x0000005c251e7210 */ /* 0x001fc80007fde0ff */
[-C--:B------:R-:W-:Y:S02]  /*2790*/  LEA.HI.X.SX32 R33, R37, R112.reuse, 0x1, P6 ;  /* 0x0000007025217211 */ /* 0x080fe400030f0eff */
[----:B------:R-:W-:Y:S01]  /*27a0*/  LEA.HI.X.SX32 R37, R41, R112, 0x1, P1 ;  /* 0x0000007029257211 */ /* 0x000fe200008f0eff */
[----:B------:R-:W-:Y:S02]  /*27b0*/  @P5 IMAD.MOV.U32 R38, RZ, RZ, R30 ;  /* 0x000000ffff265224 */ /* 0x000fe400078e001e */
[----:B------:R-:W-:Y:S02]  /*27c0*/  @P5 IMAD.MOV.U32 R39, RZ, RZ, R33 ;  /* 0x000000ffff275224 */ /* 0x000fe400078e0021 */
[----:B------:R-:W-:Y:S02]  /*27d0*/  @P3 IMAD.MOV.U32 R40, RZ, RZ, R34 ;  /* 0x000000ffff283224 */ /* 0x000fe400078e0022 */
[----:B------:R-:W-:Y:S01]  /*27e0*/  @P3 IMAD.MOV.U32 R41, RZ, RZ, R37 ;  /* 0x000000ffff293224 */ /* 0x000fe200078e0025 */
[----:B------:R0:W2:Y:S04]  /*27f0*/  @P5 LDG.E.U8 R134, desc[UR16][R38.64] ;  /* 0x0000001026865981 */ /* 0x0000a8000c1e1100 */
[----:B------:R1:W2:Y:S01]  /*2800*/  @P3 LDG.E.U8 R136, desc[UR16][R40.64] ;  /* 0x0000001028883981 */ /* 0x0002a2000c1e1100 */
[----:B------:R-:W-:-:S02]  /*2810*/  ISETP.GE.AND P6, PT, R63, RZ, PT ;  /* 0x000000ff3f00720c */ /* 0x000fc40003fc6270 */
[----:B------:R-:W-:Y:S02]  /*2820*/  IADD3 R36, P5, PT, R45, R92, RZ ;  /* 0x0000005c2d247210 */ /* 0x000fe40007fbe0ff */
[----:B0-----:R-:W-:Y:S02]  /*2830*/  LOP3.LUT R38, R3, 0x1c, RZ, 0xfc, !PT ;  /* 0x0000001c03267812 */ /* 0x001fe400078efcff */
[----:B------:R-:W-:Y:S02]  /*2840*/  LEA.HI.X.SX32 R39, R45, R112, 0x1, P5 ;  /* 0x000000702d277211 */ /* 0x000fe400028f0eff */
[----:B------:R-:W-:Y:S02]  /*2850*/  LOP3.LUT R35, R3, 0x14, RZ, 0xfc, !PT ;  /* 0x0000001403237812 */ /* 0x000fe400078efcff */
[-C--:B------:R-:W-:Y:S01]  /*2860*/  ISETP.LT.AND P5, PT, R38, R124.reuse, P0 ;  /* 0x0000007c2600720c */ /* 0x080fe200007a1270 */
[----:B------:R-:W-:Y:S01]  /*2870*/  IMAD R55, R4, 0x2, R49 ;  /* 0x0000000204377824 */ /* 0x000fe200078e0231 */
[----:B------:R-:W-:Y:S01]  /*2880*/  ISETP.LT.AND P1, PT, R35, R124, P0 ;  /* 0x0000007c2300720c */ /* 0x000fe20000721270 */
[----:B------:R-:W-:-:S03]  /*2890*/  @!P6 IMAD.MOV R88, RZ, RZ, -R88 ;  /* 0x000000ffff58e224 */ /* 0x000fc600078e0a58 */
[----:B-1----:R-:W-:Y:S01]  /*28a0*/  IADD3 R40, P6, PT, R55, R92, RZ ;  /* 0x0000005c37287210 */ /* 0x002fe20007fde0ff */
[----:B------:R-:W-:Y:S01]  /*28b0*/  @!P4 IMAD.MOV R80, RZ, RZ, -R80 ;  /* 0x000000ffff50c224 */ /* 0x000fe200078e0a50 */
[----:B------:R-:W-:Y:S02]  /*28c0*/  LOP3.LUT R41, R3, 0x6, RZ, 0xfc, !PT ;  /* 0x0000000603297812 */ /* 0x000fe400078efcff */
[----:B------:R-:W-:Y:S02]  /*28d0*/  ISETP.GE.AND P4, PT, R59, RZ, PT ;  /* 0x000000ff3b00720c */ /* 0x000fe40003f86270 */
[----:B------:R-:W-:Y:S01]  /*28e0*/  PRMT R140, RZ, 0x7610, R140 ;  /* 0x00007610ff8c7816 */ /* 0x000fe2000000008c */
[----:B------:R-:W-:Y:S01]  /*28f0*/  @P5 IMAD.MOV.U32 R42, RZ, RZ, R40 ;  /* 0x000000ffff2a5224 */ /* 0x000fe200078e0028 */
[----:B------:R-:W-:Y:S02]  /*2900*/  LEA.HI.X.SX32 R43, R55, R112, 0x1, P6 ;  /* 0x00000070372b7211 */ /* 0x000fe400030f0eff */
[----:B------:R-:W-:Y:S01]  /*2910*/  ISETP.LT.AND P6, PT, R41, R124, P0 ;  /* 0x0000007c2900720c */ /* 0x000fe200007c1270 */
[----:B------:R-:W-:Y:S01]  /*2920*/  @P1 IMAD.MOV.U32 R44, RZ, RZ, R36 ;  /* 0x000000ffff2c1224 */ /* 0x000fe200078e0024 */
[----:B------:R-:W-:Y:S01]  /*2930*/  PRMT R138, RZ, 0x7610, R138 ;  /* 0x00007610ff8a7816 */ /* 0x000fe2000000008a */
[----:B------:R-:W-:Y:S01]  /*2940*/  @P1 IMAD.MOV.U32 R45, RZ, RZ, R39 ;  /* 0x000000ffff2d1224 */ /* 0x000fe200078e0027 */
[----:B------:R0:W2:Y:S01]  /*2950*/  @P5 LDG.E.U8 R140, desc[UR16][R42.64] ;  /* 0x000000102a8c5981 */ /* 0x0000a2000c1e1100 */
[----:B------:R-:W-:-:S03]  /*2960*/  ISETP.GE.AND P3, PT, R67, RZ, PT ;  /* 0x000000ff4300720c */ /* 0x000fc60003f66270 */
[----:B------:R1:W2:Y:S01]  /*2970*/  @P1 LDG.E.U8 R138, desc[UR16][R44.64] ;  /* 0x000000102c8a1981 */ /* 0x0002a2000c1e1100 */
[----:B0-----:R-:W-:Y:S01]  /*2980*/  IADD3 R42, P5, PT, R47, R92, RZ ;  /* 0x0000005c2f2a7210 */ /* 0x001fe20007fbe0ff */
[----:B------:R-:W-:-:S03]  /*2990*/  @!P4 IMAD.MOV R86, RZ, RZ, -R86 ;  /* 0x000000ffff56c224 */ /* 0x000fc600078e0a56 */
[----:B-1----:R-:W-:Y:S02]  /*29a0*/  LEA.HI.X.SX32 R45, R47, R112, 0x1, P5 ;  /* 0x000000702f2d7211 */ /* 0x002fe400028f0eff */
[----:B------:R-:W-:Y:S02]  /*29b0*/  ISETP.GE.AND P4, PT, R65, RZ, PT ;  /* 0x000000ff4100720c */ /* 0x000fe40003f86270 */
[----:B------:R-:W-:Y:S01]  /*29c0*/  ISETP.GE.AND P1, PT, R69, RZ, PT ;  /* 0x000000ff4500720c */ /* 0x000fe20003f26270 */
[----:B------:R-:W-:Y:S01]  /*29d0*/  @P6 IMAD.MOV.U32 R48, RZ, RZ, R42 ;  /* 0x000000ffff306224 */ /* 0x000fe200078e002a */
[----:B------:R-:W-:Y:S01]  /*29e0*/  PRMT R131, RZ, 0x7610, R131 ;  /* 0x00007610ff837816 */ /* 0x000fe20000000083 */
[----:B------:R-:W-:Y:S01]  /*29f0*/  @P6 IMAD.MOV.U32 R49, RZ, RZ, R45 ;  /* 0x000000ffff316224 */ /* 0x000fe200078e002d */
[----:B------:R-:W-:Y:S01]  /*2a00*/  LOP3.LUT R44, R3, 0xe, RZ, 0xfc, !PT ;  /* 0x0000000e032c7812 */ /* 0x000fe200078efcff */
[----:B------:R-:W-:-:S03]  /*2a10*/  @!P3 IMAD.MOV R98, RZ, RZ, -R98 ;  /* 0x000000ffff62b224 */ /* 0x000fc600078e0a62 */
[----:B------:R0:W2:Y:S01]  /*2a20*/  @P6 LDG.E.U8 R131, desc[UR16][R48.64] ;  /* 0x0000001030836981 */ /* 0x0000a2000c1e1100 */
[----:B------:R-:W-:Y:S02]  /*2a30*/  ISETP.LT.AND P3, PT, R44, R124, P0 ;  /* 0x0000007c2c00720c */ /* 0x000fe40000761270 */
[----:B------:R-:W-:Y:S01]  /*2a40*/  IADD3 R46, P6, PT, R51, R92, RZ ;  /* 0x0000005c332e7210 */ /* 0x000fe20007fde0ff */
[----:B------:R-:W-:Y:S01]  /*2a50*/  @!P4 IMAD.MOV R90, RZ, RZ, -R90 ;  /* 0x000000ffff5ac224 */ /* 0x000fe200078e0a5a */
[----:B------:R-:W-:Y:S01]  /*2a60*/  ISETP.GE.AND P4, PT, R71, RZ, PT ;  /* 0x000000ff4700720c */ /* 0x000fe20003f86270 */
[----:B------:R-:W-:Y:S01]  /*2a70*/  @!P1 IMAD.MOV R102, RZ, RZ, -R102 ;  /* 0x000000ffff669224 */ /* 0x000fe200078e0a66 */
[----:B------:R-:W-:Y:S02]  /*2a80*/  LEA.HI.X.SX32 R47, R51, R112, 0x1, P6 ;  /* 0x00000070332f7211 */ /* 0x000fe400030f0eff */
[----:B------:R-:W-:Y:S02]  /*2a90*/  ISETP.GE.AND P6, PT, R77, RZ, PT ;  /* 0x000000ff4d00720c */ /* 0x000fe40003fc6270 */
[----:B------:R-:W-:-:S02]  /*2aa0*/  ISETP.GE.AND P1, PT, R75, RZ, PT ;  /* 0x000000ff4b00720c */ /* 0x000fc40003f26270 */
[----:B------:R-:W-:Y:S01]  /*2ab0*/  PRMT R133, RZ, 0x7610, R133 ;  /* 0x00007610ff857816 */ /* 0x000fe20000000085 */
[----:B------:R-:W-:Y:S01]  /*2ac0*/  IMAD.MOV.U32 R106, RZ, RZ, R50 ;  /* 0x000000ffff6a7224 */ /* 0x000fe200078e0032 */
[----:B0-----:R-:W-:Y:S01]  /*2ad0*/  LOP3.LUT R48, R132, 0x1f, RZ, 0xc0, !PT ;  /* 0x0000001f84307812 */ /* 0x001fe200078ec0ff */
[----:B------:R-:W-:-:S03]  /*2ae0*/  IMAD R55, R4, 0x2, R55 ;  /* 0x0000000204377824 */ /* 0x000fc600078e0237 */
[----:B------:R-:W4:Y:S01]  /*2af0*/  @P3 LDG.E.U8 R133, desc[UR16][R46.64] ;  /* 0x000000102e853981 */ /* 0x000f22000c1e1100 */
[----:B------:R-:W-:Y:S02]  /*2b00*/  ISETP.NE.AND P3, PT, R107, RZ, PT ;  /* 0x000000ff6b00720c */ /* 0x000fe40003f65270 */
[----:B------:R-:W-:Y:S01]  /*2b10*/  LOP3.LUT R107, RZ, R107, RZ, 0x33, !PT ;  /* 0x0000006bff6b7212 */ /* 0x000fe200078e33ff */
[----:B------:R-:W-:Y:S01]  /*2b20*/  @!P6 IMAD.MOV R108, RZ, RZ, -R108 ;  /* 0x000000ffff6ce224 */ /* 0x000fe200078e0a6c */
[----:B------:R-:W-:Y:S01]  /*2b30*/  IADD3 R50, P6, PT, R53, R92, RZ ;  /* 0x0000005c35327210 */ /* 0x000fe20007fde0ff */
[----:B------:R-:W-:Y:S01]  /*2b40*/  @!P4 IMAD.MOV R104, RZ, RZ, -R104 ;  /* 0x000000ffff68c224 */ /* 0x000fe200078e0a68 */
[----:B------:R-:W-:Y:S01]  /*2b50*/  SEL R49, R107, R52, !P3 ;  /* 0x000000346b317207 */ /* 0x000fe20005800000 */
[----:B------:R-:W-:Y:S01]  /*2b60*/  @!P1 IMAD.MOV R106, RZ, RZ, -R106 ;  /* 0x000000ffff6a9224 */ /* 0x000fe200078e0a6a */
[----:B------:R-:W-:Y:S01]  /*2b70*/  ISETP.GE.AND P4, PT, R79, RZ, PT ;  /* 0x000000ff4f00720c */ /* 0x000fe20003f86270 */
[----:B------:R-:W-:Y:S01]  /*2b80*/  IMAD R122, R48, R5, RZ ;  /* 0x00000005307a7224 */ /* 0x000fe200078e02ff */
[----:B------:R-:W-:-:S02]  /*2b90*/  IADD3 R52, P1, PT, R55, R92, RZ ;  /* 0x0000005c37347210 */ /* 0x000fc40007f3e0ff */
[-C--:B------:R-:W-:Y:S02]  /*2ba0*/  LEA.HI.X.SX32 R51, R53, R112.reuse, 0x1, P6 ;  /* 0x0000007035337211 */ /* 0x080fe400030f0eff */
[----:B------:R-:W-:Y:S01]  /*2bb0*/  LEA.HI.X.SX32 R53, R55, R112, 0x1, P1 ;  /* 0x0000007037357211 */ /* 0x000fe200008f0eff */
[----:B------:R-:W-:Y:S01]  /*2bc0*/  IMAD R55, R49, UR4, RZ ;  /* 0x0000000431377c24 */ /* 0x000fe2000f8e02ff */
[C---:B------:R-:W-:Y:S02]  /*2bd0*/  IADD3 R103, P6, PT, R122.reuse, UR22, RZ ;  /* 0x000000167a677c10 */ /* 0x040fe4000ffde0ff */
[----:B------:R-:W-:Y:S02]  /*2be0*/  SEL R57, R107, R54, !P3 ;  /* 0x000000366b397207 */ /* 0x000fe40005800000 */
[----:B------:R-:W-:Y:S02]  /*2bf0*/  LEA.HI.X.SX32 R122, R122, UR23, 0x1, P6 ;  /* 0x000000177a7a7c11 */ /* 0x000fe4000b0f0eff */
[----:B------:R-:W-:Y:S01]  /*2c00*/  IADD3 R54, P6, PT, R55, R103, RZ ;  /* 0x0000006737367210 */ /* 0x000fe20007fde0ff */
[----:B------:R-:W-:Y:S01]  /*2c10*/  IMAD R57, R57, UR4, RZ ;  /* 0x0000000439397c24 */ /* 0x000fe2000f8e02ff */
[----:B------:R-:W-:Y:S01]  /*2c20*/  SEL R59, R107, R56, !P3 ;  /* 0x000000386b3b7207 */ /* 0x000fe20005800000 */
[----:B------:R-:W-:Y:S01]  /*2c30*/  @!P4 IMAD.MOV R110, RZ, RZ, -R110 ;  /* 0x000000ffff6ec224 */ /* 0x000fe200078e0a6e */
[----:B------:R-:W-:-:S02]  /*2c40*/  LEA.HI.X.SX32 R55, R55, R122, 0x1, P6 ;  /* 0x0000007a37377211 */ /* 0x000fc400030f0eff */
[----:B------:R-:W-:Y:S01]  /*2c50*/  ISETP.GE.AND P4, PT, R61, RZ, PT ;  /* 0x000000ff3d00720c */ /* 0x000fe20003f86270 */
[----:B------:R-:W-:Y:S01]  /*2c60*/  IMAD R59, R59, UR4, RZ ;  /* 0x000000043b3b7c24 */ /* 0x000fe2000f8e02ff */
[-C--:B------:R-:W-:Y:S02]  /*2c70*/  IADD3 R56, P6, PT, R57, R103.reuse, RZ ;  /* 0x0000006739387210 */ /* 0x080fe40007fde0ff */
[----:B------:R-:W-:Y:S02]  /*2c80*/  SEL R61, R107, R58, !P3 ;  /* 0x0000003a6b3d7207 */ /* 0x000fe40005800000 */
[----:B------:R-:W-:Y:S02]  /*2c90*/  LEA.HI.X.SX32 R57, R57, R122, 0x1, P6 ;  /* 0x0000007a39397211 */ /* 0x000fe400030f0eff */
[----:B------:R-:W-:Y:S01]  /*2ca0*/  IADD3 R58, P6, PT, R59, R103, RZ ;  /* 0x000000673b3a7210 */ /* 0x000fe20007fde0ff */
[----:B------:R-:W-:Y:S01]  /*2cb0*/  IMAD R61, R61, UR4, RZ ;  /* 0x000000043d3d7c24 */ /* 0x000fe2000f8e02ff */
[----:B------:R-:W-:-:S02]  /*2cc0*/  SEL R63, R107, R60, !P3 ;  /* 0x0000003c6b3f7207 */ /* 0x000fc40005800000 */
[----:B------:R-:W-:Y:S02]  /*2cd0*/  LEA.HI.X.SX32 R59, R59, R122, 0x1, P6 ;  /* 0x0000007a3b3b7211 */ /* 0x000fe400030f0eff */
[-C--:B------:R-:W-:Y:S01]  /*2ce0*/  IADD3 R60, P6, PT, R61, R103.reuse, RZ ;  /* 0x000000673d3c7210 */ /* 0x080fe20007fde0ff */
[----:B------:R-:W-:Y:S01]  /*2cf0*/  IMAD R63, R63, UR4, RZ ;  /* 0x000000043f3f7c24 */ /* 0x000fe2000f8e02ff */
        /* <DEDUP_REMOVED lines=13> */
[----:B------:R-:W-:Y:S02]  /*2dd0*/  ISETP.GE.AND P5, PT, R73, RZ, PT ;  /* 0x000000ff4900720c */ /* 0x000fe40003fa6270 */
[----:B------:R-:W-:Y:S01]  /*2de0*/  LEA.HI.X.SX32 R67, R67, R122, 0x1, P6 ;  /* 0x0000007a43437211 */ /* 0x000fe200030f0eff */
        /* <DEDUP_REMOVED lines=14> */
[----:B------:R-:W-:Y:S01]  /*2ed0*/  SEL R79, R107, R76, !P3 ;  /* 0x0000004c6b4f7207 */ /* 0x000fe20005800000 */
[----:B------:R-:W-:Y:S01]  /*2ee0*/  @!P5 IMAD.MOV R105, RZ, RZ, -R105 ;  /* 0x000000ffff69d224 */ /* 0x000fe200078e0a69 */
[----:B------:R-:W-:-:S02]  /*2ef0*/  ISETP.GE.AND P5, PT, R81, RZ, PT ;  /* 0x000000ff5100720c */ /* 0x000fc40003fa6270 */
[----:B------:R-:W-:Y:S01]  /*2f00*/  LEA.HI.X.SX32 R75, R75, R122, 0x1, P6 ;  /* 0x0000007a4b4b7211 */ /* 0x000fe200030f0eff */
[----:B------:R-:W-:Y:S01]  /*2f10*/  IMAD R79, R79, UR4, RZ ;  /* 0x000000044f4f7c24 */ /* 0x000fe2000f8e02ff */
[-C--:B------:R-:W-:Y:S02]  /*2f20*/  IADD3 R76, P6, PT, R77, R103.reuse, RZ ;  /* 0x000000674d4c7210 */ /* 0x080fe40007fde0ff */
[----:B------:R-:W-:Y:S02]  /*2f30*/  SEL R81, R107, R78, !P3 ;  /* 0x0000004e6b517207 */ /* 0x000fe40005800000 */
[----:B------:R-:W-:Y:S02]  /*2f40*/  LEA.HI.X.SX32 R77, R77, R122, 0x1, P6 ;  /* 0x0000007a4d4d7211 */ /* 0x000fe400030f0eff */
[----:B------:R-:W-:Y:S01]  /*2f50*/  SEL R83, R107, R80, !P3 ;  /* 0x000000506b537207 */ /* 0x000fe20005800000 */
[----:B------:R-:W-:Y:S01]  /*2f60*/  IMAD R81, R81, UR4, RZ ;  /* 0x0000000451517c24 */ /* 0x000fe2000f8e02ff */
[----:B------:R-:W-:-:S02]  /*2f70*/  IADD3 R78, P6, PT, R79, R103, RZ ;  /* 0x000000674f4e7210 */ /* 0x000fc40007fde0ff */
[----:B------:R-:W-:Y:S01]  /*2f80*/  SEL R85, R107, R82, !P3 ;  /* 0x000000526b557207 */ /* 0x000fe20005800000 */
[----:B------:R-:W-:Y:S01]  /*2f90*/  IMAD R83, R83, UR4, RZ ;  /* 0x0000000453537c24 */ /* 0x000fe2000f8e02ff */
        /* <DEDUP_REMOVED lines=17> */
[----:B------:R-:W-:Y:S01]  /*30b0*/  IADD3 R88, P6, PT, R89, R103, RZ ;  /* 0x0000006759587210 */ /* 0x000fe20007fde0ff */
[----:B------:R-:W-:-:S03]  /*30c0*/  IMAD R93, R93, UR4, RZ ;  /* 0x000000045d5d7c24 */ /* 0x000fc6000f8e02ff */
[-C--:B------:R-:W-:Y:S02]  /*30d0*/  LEA.HI.X.SX32 R89, R89, R122.reuse, 0x1, P6 ;  /* 0x0000007a59597211 */ /* 0x080fe400030f0eff */
[-C--:B------:R-:W-:Y:S02]  /*30e0*/  IADD3 R90, P6, PT, R91, R103.reuse, RZ ;  /* 0x000000675b5a7210 */ /* 0x080fe40007fde0ff */
[----:B------:R-:W-:Y:S02]  /*30f0*/  LOP3.LUT R49, R3, 0x16, RZ, 0xfc, !PT ;  /* 0x0000001603317812 */ /* 0x000fe400078efcff */
[----:B------:R-:W-:Y:S02]  /*3100*/  LEA.HI.X.SX32 R91, R91, R122, 0x1, P6 ;  /* 0x0000007a5b5b7211 */ /* 0x000fe400030f0eff */
[----:B------:R-:W-:Y:S02]  /*3110*/  IADD3 R92, P6, PT, R93, R103, RZ ;  /* 0x000000675d5c7210 */ /* 0x000fe40007fde0ff */
[----:B------:R-:W-:-:S02]  /*3120*/  SEL R113, R107, R98, !P3 ;  /* 0x000000626b717207 */ /* 0x000fc40005800000 */
[----:B------:R-:W-:Y:S02]  /*3130*/  LEA.HI.X.SX32 R93, R93, R122, 0x1, P6 ;  /* 0x0000007a5d5d7211 */ /* 0x000fe400030f0eff */
[----:B------:R-:W-:Y:S01]  /*3140*/  ISETP.LT.AND P6, PT, R49, R124, P0 ;  /* 0x0000007c3100720c */ /* 0x000fe200007c1270 */
[----:B------:R-:W-:Y:S01]  /*3150*/  IMAD.MOV.U32 R112, RZ, RZ, R96 ;  /* 0x000000ffff707224 */ /* 0x000fe200078e0060 */
[----:B------:R-:W-:Y:S01]  /*3160*/  PRMT R135, RZ, 0x7610, R135 ;  /* 0x00007610ff877816 */ /* 0x000fe20000000087 */
[----:B------:R-:W-:Y:S02]  /*3170*/  IMAD R113, R113, UR4, RZ ;  /* 0x0000000471717c24 */ /* 0x000fe4000f8e02ff */
[----:B------:R-:W-:Y:S02]  /*3180*/  @!P5 IMAD.MOV R112, RZ, RZ, -R112 ;  /* 0x000000ffff70d224 */ /* 0x000fe400078e0a70 */
[----:B------:R-:W-:Y:S01]  /*3190*/  IMAD.MOV.U32 R114, RZ, RZ, R97 ;  /* 0x000000ffff727224 */ /* 0x000fe200078e0061 */
[----:B------:R-:W-:-:S03]  /*31a0*/  IADD3 R96, P5, PT, R113, R103, RZ ;  /* 0x0000006771607210 */ /* 0x000fc60007fbe0ff */
[----:B------:R-:W-:Y:S02]  /*31b0*/  @!P4 IMAD.MOV R114, RZ, RZ, -R114 ;  /* 0x000000ffff72c224 */ /* 0x000fe400078e0a72 */
[----:B------:R-:W5:Y:S01]  /*31c0*/  @P6 LDG.E.U8 R135, desc[UR16][R50.64] ;  /* 0x0000001032876981 */ /* 0x000f62000c1e1100 */
[----:B------:R-:W-:Y:S02]  /*31d0*/  ISETP.GE.AND P6, PT, R111, RZ, PT ;  /* 0x000000ff6f00720c */ /* 0x000fe40003fc6270 */
[----:B------:R-:W-:Y:S02]  /*31e0*/  LEA.HI.X.SX32 R97, R113, R122, 0x1, P5 ;  /* 0x0000007a71617211 */ /* 0x000fe400028f0eff */
[----:B------:R-:W-:Y:S02]  /*31f0*/  ISETP.GE.AND P4, PT, R101, RZ, PT ;  /* 0x000000ff6500720c */ /* 0x000fe40003f86270 */
[----:B------:R-:W-:Y:S02]  /*3200*/  ISETP.GE.AND P5, PT, R109, RZ, PT ;  /* 0x000000ff6d00720c */ /* 0x000fe40003fa6270 */
[----:B------:R-:W-:-:S02]  /*3210*/  LOP3.LUT R98, R3, 0x1e, RZ, 0xfc, !PT ;  /* 0x0000001e03627812 */ /* 0x000fc400078efcff */
[-C--:B------:R-:W-:Y:S02]  /*3220*/  ISETP.LT.AND P1, PT, R48, R124.reuse, P0 ;  /* 0x0000007c3000720c */ /* 0x080fe40000721270 */
[----:B------:R-:W-:Y:S02]  /*3230*/  ISETP.LT.AND P0, PT, R98, R124, P0 ;  /* 0x0000007c6200720c */ /* 0x000fe40000701270 */
[C---:B------:R-:W-:Y:S02]  /*3240*/  SEL R121, R107.reuse, R102, !P3 ;  /* 0x000000666b797207 */ /* 0x040fe40005800000 */
[C---:B------:R-:W-:Y:S02]  /*3250*/  SEL R119, R107.reuse, R104, !P3 ;  /* 0x000000686b777207 */ /* 0x040fe40005800000 */
[C---:B------:R-:W-:Y:S01]  /*3260*/  SEL R117, R107.reuse, R105, !P3 ;  /* 0x000000696b757207 */ /* 0x040fe20005800000 */
[----:B------:R-:W-:Y:S01]  /*3270*/  @!P6 IMAD.MOV R99, RZ, RZ, -R99 ;  /* 0x000000ffff63e224 */ /* 0x000fe200078e0a63 */
[----:B------:R-:W-:Y:S01]  /*3280*/  PRMT R137, RZ, 0x7610, R137 ;  /* 0x00007610ff897816 */ /* 0x000fe20000000089 */
[----:B------:R-:W-:Y:S01]  /*3290*/  @!P4 IMAD.MOV R100, RZ, RZ, -R100 ;  /* 0x000000ffff64c224 */ /* 0x000fe200078e0a64 */
[C---:B------:R-:W-:Y:S01]  /*32a0*/  SEL R115, R107.reuse, R106, !P3 ;  /* 0x0000006a6b737207 */ /* 0x040fe20005800000 */
[----:B------:R-:W-:Y:S01]  /*32b0*/  @!P5 IMAD.MOV R95, RZ, RZ, -R95 ;  /* 0x000000ffff5fd224 */ /* 0x000fe200078e0a5f */
[----:B------:R-:W-:Y:S01]  /*32c0*/  SEL R113, R107, R108, !P3 ;  /* 0x0000006c6b717207 */ /* 0x000fe20005800000 */
[----:B------:R-:W-:Y:S01]  /*32d0*/  IMAD R121, R121, UR4, RZ ;  /* 0x0000000479797c24 */ /* 0x000fe2000f8e02ff */
[----:B------:R-:W-:Y:S01]  /*32e0*/  SEL R111, R107, R110, !P3 ;  /* 0x0000006e6b6f7207 */ /* 0x000fe20005800000 */
[----:B------:R-:W-:-:S02]  /*32f0*/  IMAD R119, R119, UR4, RZ ;  /* 0x0000000477777c24 */ /* 0x000fc4000f8e02ff */
[----:B------:R-:W-:Y:S01]  /*3300*/  IMAD R117, R117, UR4, RZ ;  /* 0x0000000475757c24 */ /* 0x000fe2000f8e02ff */
[C---:B------:R-:W-:Y:S01]  /*3310*/  SEL R99, R107.reuse, R99, !P3 ;  /* 0x000000636b637207 */ /* 0x040fe20005800000 */
[----:B------:R-:W5:Y:S01]  /*3320*/  @P0 LDG.E.U8 R137, desc[UR16][R52.64] ;  /* 0x0000001034890981 */ /* 0x000f62000c1e1100 */
[----:B------:R-:W-:Y:S01]  /*3330*/  SEL R112, R107, R112, !P3 ;  /* 0x000000706b707207 */ /* 0x000fe20005800000 */
[----:B------:R-:W-:Y:S01]  /*3340*/  IMAD R115, R115, UR4, RZ ;  /* 0x0000000473737c24 */ /* 0x000fe2000f8e02ff */
[----:B------:R-:W-:Y:S01]  /*3350*/  SEL R105, R107, R114, !P3 ;  /* 0x000000726b697207 */ /* 0x000fe20005800000 */
[----:B------:R-:W-:Y:S01]  /*3360*/  IMAD R113, R113, UR4, RZ ;  /* 0x0000000471717c24 */ /* 0x000fe2000f8e02ff */
[----:B------:R-:W-:Y:S01]  /*3370*/  SEL R109, R107, R95, !P3 ;  /* 0x0000005f6b6d7207 */ /* 0x000fe20005800000 */
[----:B------:R-:W-:Y:S01]  /*3380*/  IMAD R111, R111, UR4, RZ ;  /* 0x000000046f6f7c24 */ /* 0x000fe2000f8e02ff */
[----:B------:R-:W-:Y:S02]  /*3390*/  SEL R100, R107, R100, !P3 ;  /* 0x000000646b647207 */ /* 0x000fe40005800000 */
[----:B------:R-:W-:-:S02]  /*33a0*/  IADD3 R120, P0, PT, R121, R103, RZ ;  /* 0x0000006779787210 */ /* 0x000fc40007f1e0ff */
[-C--:B------:R-:W-:Y:S02]  /*33b0*/  IADD3 R118, P3, PT, R119, R103.reuse, RZ ;  /* 0x0000006777767210 */ /* 0x080fe40007f7e0ff */
[-C--:B------:R-:W-:Y:S01]  /*33c0*/  IADD3 R116, P4, PT, R117, R103.reuse, RZ ;  /* 0x0000006775747210 */ /* 0x080fe20007f9e0ff */
[----:B------:R-:W-:Y:S01]  /*33d0*/  IMAD R95, R99, UR4, RZ ;  /* 0x00000004635f7c24 */ /* 0x000fe2000f8e02ff */
[-C--:B------:R-:W-:Y:S01]  /*33e0*/  LEA.HI.X.SX32 R121, R121, R122.reuse, 0x1, P0 ;  /* 0x0000007a79797211 */ /* 0x080fe200000f0eff */
[----:B------:R-:W-:Y:S01]  /*33f0*/  IMAD R107, R112, UR4, RZ ;  /* 0x00000004706b7c24 */ /* 0x000fe2000f8e02ff */
[-C--:B------:R-:W-:Y:S01]  /*3400*/  LEA.HI.X.SX32 R119, R119, R122.reuse, 0x1, P3 ;  /* 0x0000007a77777211 */ /* 0x080fe200018f0eff */
[----:B------:R-:W-:Y:S01]  /*3410*/  IMAD R105, R105, UR4, RZ ;  /* 0x0000000469697c24 */ /* 0x000fe2000f8e02ff */
[----:B------:R-:W-:Y:S01]  /*3420*/  LEA.HI.X.SX32 R117, R117, R122, 0x1, P4 ;  /* 0x0000007a75757211 */ /* 0x000fe200020f0eff */
[----:B------:R-:W-:Y:S01]  /*3430*/  IMAD R109, R109, UR4, RZ ;  /* 0x000000046d6d7c24 */ /* 0x000fe2000f8e02ff */
[-C--:B------:R-:W-:Y:S01]  /*3440*/  IADD3 R114, P0, PT, R115, R103.reuse, RZ ;  /* 0x0000006773727210 */ /* 0x080fe20007f1e0ff */
[----:B------:R-:W-:Y:S01]  /*3450*/  IMAD R101, R100, UR4, RZ ;  /* 0x0000000464657c24 */ /* 0x000fe2000f8e02ff */
[----:B------:R-:W-:-:S02]  /*3460*/  IADD3 R112, P3, PT, R113, R103, RZ ;  /* 0x0000006771707210 */ /* 0x000fc40007f7e0ff */
[-C--:B------:R-:W-:Y:S02]  /*3470*/  IADD3 R110, P4, PT, R111, R103.reuse, RZ ;  /* 0x000000676f6e7210 */ /* 0x080fe40007f9e0ff */
[-C--:B------:R-:W-:Y:S02]  /*3480*/  IADD3 R102, P5, PT, R95, R103.reuse, RZ ;  /* 0x000000675f667210 */ /* 0x080fe40007fbe0ff */
[-C--:B------:R-:W-:Y:S02]  /*3490*/  LEA.HI.X.SX32 R115, R115, R122.reuse, 0x1, P0 ;  /* 0x0000007a73737211 */ /* 0x080fe400000f0eff */
[-C--:B------:R-:W-:Y:S02]  /*34a0*/  LEA.HI.X.SX32 R113, R113, R122.reuse, 0x1, P3 ;  /* 0x0000007a71717211 */ /* 0x080fe400018f0eff */
[----:B------:R-:W-:Y:S02]  /*34b0*/  LEA.HI.X.SX32 R111, R111, R122, 0x1, P4 ;  /* 0x0000007a6f6f7211 */ /* 0x000fe400020f0eff */
[----:B------:R-:W-:-:S02]  /*34c0*/  IADD3 R108, P0, PT, R109, R103, RZ ;  /* 0x000000676d6c7210 */ /* 0x000fc40007f1e0ff */
[-C--:B------:R-:W-:Y:S02]  /*34d0*/  IADD3 R106, P3, PT, R107, R103.reuse, RZ ;  /* 0x000000676b6a7210 */ /* 0x080fe40007f7e0ff */
[-C--:B------:R-:W-:Y:S02]  /*34e0*/  IADD3 R104, P4, PT, R105, R103.reuse, RZ ;  /* 0x0000006769687210 */ /* 0x080fe40007f9e0ff */
[----:B------:R-:W-:Y:S02]  /*34f0*/  IADD3 R100, P6, PT, R101, R103, RZ ;  /* 0x0000006765647210 */ /* 0x000fe40007fde0ff */
[----:B------:R-:W-:Y:S02]  /*3500*/  LEA.HI.X.SX32 R103, R95, R122, 0x1, P5 ;  /* 0x0000007a5f677211 */ /* 0x000fe400028f0eff */
[----:B------:R-:W-:Y:S01]  /*3510*/  SHF.R.S32.HI R95, RZ, 0x7, R132 ;  /* 0x00000007ff5f7819 */ /* 0x000fe20000011484 */
[----:B------:R-:W-:-:S04]  /*3520*/  @!UP1 UIADD3 UR4, UPT, UPT, -UR10, 0x100000, URZ ;  /* 0x001000000a049890 */ /* 0x000fc8000fffe1ff */
[----:B------:R-:W-:Y:S02]  /*3530*/  @!UP1 USHF.L.U32 UR5, UR4, 0xb, URZ ;  /* 0x0000000b04059899 */ /* 0x000fe400080006ff */
[----:B------:R-:W-:Y:S01]  /*3540*/  @!UP1 USHF.L.U32 UR4, UR4, 0x1, URZ ;  /* 0x0000000104049899 */ /* 0x000fe200080006ff */
[----:B------:R-:W-:Y:S01]  /*3550*/  SGXT R95, R95, 0x1 ;  /* 0x000000015f5f781a */ /* 0x000fe20000000200 */
[----:B------:R-:W-:-:S03]  /*3560*/  VOTEU.ALL UP1, P2 ;  /* 0x0000000000ff7886 */ /* 0x000fc60001020000 */
[----:B------:R-:W-:-:S04]  /*3570*/  LOP3.LUT R95, R95, 0x90, RZ, 0xc0, !PT ;  /* 0x000000905f5f7812 */ /* 0x000fc800078ec0ff */
[----:B------:R-:W-:-:S03]  /*3580*/  LOP3.LUT R99, R95, 0x7f, R132, 0x78, !PT ;  /* 0x0000007f5f637812 */ /* 0x000fc600078e7884 */
[----:B------:R0:W1:Y:S01]  /*3590*/  @!UP1 SYNCS.EXCH.64 URZ, [UR8+0x6008], UR4 ;  /* 0x0060080408ff95b2 */ /* 0x0000620008000100 */
[----:B------:R-:W-:Y:S01]  /*35a0*/  PRMT R184, RZ, 0x7610, R184 ;  /* 0x00007610ffb87816 */ /* 0x000fe200000000b8 */
[----:B------:R-:W-:Y:S01]  /*35b0*/  @P1 IMAD.MOV.U32 R95, RZ, RZ, R121 ;  /* 0x000000ffff5f1224 */ /* 0x000fe200078e0079 */
[----:B---3--:R3:W-:Y:S01]  /*35c0*/  STS.U8 [R99+UR8+0x4000], R94 ;  /* 0x0040005e63007988 */ /* 0x0087e20008000008 */
[----:B------:R-:W-:Y:S01]  /*35d0*/  PRMT R186, RZ, 0x7610, R186 ;  /* 0x00007610ffba7816 */ /* 0x000fe200000000ba */
[----:B---3--:R-:W-:-:S05]  /*35e0*/  @P1 IMAD.MOV.U32 R94, RZ, RZ, R120 ;  /* 0x000000ffff5e1224 */ /* 0x008fca00078e0078 */
[----:B------:R3:W5:Y:S01]  /*35f0*/  @P1 LDG.E.U8 R184, desc[UR16][R94.64] ;  /* 0x000000105eb81981 */ /* 0x000762000c1e1100 */
[----:B------:R-:W-:Y:S01]  /*3600*/  PRMT R188, RZ, 0x7610, R188 ;  /* 0x00007610ffbc7816 */ /* 0x000fe200000000bc */
[----:B---3--:R-:W-:Y:S02]  /*3610*/  @P1 IMAD.MOV.U32 R94, RZ, RZ, R118 ;  /* 0x000000ffff5e1224 */ /* 0x008fe400078e0076 */
[----:B------:R-:W-:-:S05]  /*3620*/  @P1 IMAD.MOV.U32 R95, RZ, RZ, R119 ;  /* 0x000000ffff5f1224 */ /* 0x000fca00078e0077 */
[----:B------:R3:W5:Y:S01]  /*3630*/  @P1 LDG.E.U8 R186, desc[UR16][R94.64] ;  /* 0x000000105eba1981 */ /* 0x000762000c1e1100 */
[-C--:B------:R-:W-:Y:S02]  /*3640*/  LEA.HI.X.SX32 R109, R109, R122.reuse, 0x1, P0 ;  /* 0x0000007a6d6d7211 */ /* 0x080fe400000f0eff */
[-C--:B------:R-:W-:Y:S01]  /*3650*/  LEA.HI.X.SX32 R107, R107, R122.reuse, 0x1, P3 ;  /* 0x0000007a6b6b7211 */ /* 0x080fe200018f0eff */
[----:B--2---:R2:W-:Y:S01]  /*3660*/  STS.U8 [R99+UR8+0x4400], R126 ;  /* 0x0044007e63007988 */ /* 0x0045e20008000008 */
[-C--:B------:R-:W-:Y:S01]  /*3670*/  LEA.HI.X.SX32 R105, R105, R122.reuse, 0x1, P4 ;  /* 0x0000007a69697211 */ /* 0x080fe200020f0eff */
[----:B---3--:R-:W-:Y:S02]  /*3680*/  @P1 IMAD.MOV.U32 R94, RZ, RZ, R116 ;  /* 0x000000ffff5e1224 */ /* 0x008fe400078e0074 */
[----:B------:R-:W-:Y:S01]  /*3690*/  @P1 IMAD.MOV.U32 R95, RZ, RZ, R117 ;  /* 0x000000ffff5f1224 */ /* 0x000fe200078e0075 */
[----:B------:R-:W-:Y:S02]  /*36a0*/  LEA.HI.X.SX32 R101, R101, R122, 0x1, P6 ;  /* 0x0000007a65657211 */ /* 0x000fe400030f0eff */
[----:B------:R-:W-:-:S02]  /*36b0*/  LOP3.LUT R122, R99, 0x20, RZ, 0x3c, !PT ;  /* 0x00000020637a7812 */ /* 0x000fc400078e3cff */
[----:B------:R3:W5:Y:S01]  /*36c0*/  @P1 LDG.E.U8 R188, desc[UR16][R94.64] ;  /* 0x000000105ebc1981 */ /* 0x000762000c1e1100 */
[----:B--2---:R-:W-:-:S03]  /*36d0*/  PRMT R126, RZ, 0x7610, R126 ;  /* 0x00007610ff7e7816 */ /* 0x004fc6000000007e */
[----:B----4-:R2:W-:Y:S01]  /*36e0*/  STS.U8 [R99+UR8+0x4800], R128 ;  /* 0x0048008063007988 */ /* 0x0105e20008000008 */
[----:B---3--:R-:W-:Y:S02]  /*36f0*/  @P1 IMAD.MOV.U32 R94, RZ, RZ, R114 ;  /* 0x000000ffff5e1224 */ /* 0x008fe400078e0072 */
[----:B------:R-:W-:Y:S01]  /*3700*/  @P1 IMAD.MOV.U32 R95, RZ, RZ, R115 ;  /* 0x000000ffff5f1224 */ /* 0x000fe200078e0073 */
[----:B------:R-:W-:Y:S01]  /*3710*/  STS.U8 [R99+UR8+0x4c00], R130 ;  /* 0x004c008263007988 */ /* 0x000fe20008000008 */
[----:B--2---:R-:W-:-:S03]  /*3720*/  PRMT R128, RZ, 0x7610, R128 ;  /* 0x00007610ff807816 */ /* 0x004fc60000000080 */
[----:B-----5:R2:W-:Y:S04]  /*3730*/  STS.U8 [R122+UR8+0x4100], R123 ;  /* 0x0041007b7a007988 */ /* 0x0205e80008000008 */
[----:B------:R3:W4:Y:S01]  /*3740*/  @P1 LDG.E.U8 R126, desc[UR16][R94.64] ;  /* 0x000000105e7e1981 */ /* 0x000722000c1e1100 */
[----:B--2---:R-:W-:-:S03]  /*3750*/  LOP3.LUT R123, R99, 0x40, RZ, 0x3c, !PT ;  /* 0x00000040637b7812 */ /* 0x004fc600078e3cff */
[----:B------:R-:W-:Y:S01]  /*3760*/  STS.U8 [R122+UR8+0x4500], R125 ;  /* 0x0045007d7a007988 */ /* 0x000fe20008000008 */
[----:B---3--:R-:W-:Y:S02]  /*3770*/  @P1 IMAD.MOV.U32 R94, RZ, RZ, R112 ;  /* 0x000000ffff5e1224 */ /* 0x008fe400078e0070 */
[----:B------:R-:W-:Y:S01]  /*3780*/  @P1 IMAD.MOV.U32 R95, RZ, RZ, R113 ;  /* 0x000000ffff5f1224 */ /* 0x000fe200078e0071 */
[----:B------:R-:W-:Y:S01]  /*3790*/  STS.U8 [R122+UR8+0x4900], R127 ;  /* 0x0049007f7a007988 */ /* 0x000fe20008000008 */
[----:B------:R-:W-:-:S03]  /*37a0*/  PRMT R142, RZ, 0x7610, R142 ;  /* 0x00007610ff8e7816 */ /* 0x000fc6000000008e */
[----:B------:R-:W-:Y:S01]  /*37b0*/  STS.U8 [R122+UR8+0x4d00], R129 ;  /* 0x004d00817a007988 */ /* 0x000fe20008000008 */
[----:B------:R-:W-:Y:S02]  /*37c0*/  PRMT R144, RZ, 0x7610, R144 ;  /* 0x00007610ff907816 */ /* 0x000fe40000000090 */
[----:B------:R-:W-:Y:S01]  /*37d0*/  PRMT R146, RZ, 0x7610, R146 ;  /* 0x00007610ff927816 */ /* 0x000fe20000000092 */
[----:B------:R2:W-:Y:S01]  /*37e0*/  STS.U8 [R123+UR8+0x4200], R134 ;  /* 0x004200867b007988 */ /* 0x0005e20008000008 */
[----:B------:R-:W-:Y:S02]  /*37f0*/  PRMT R148, RZ, 0x7610, R148 ;  /* 0x00007610ff947816 */ /* 0x000fe40000000094 */
[----:B------:R-:W-:Y:S01]  /*3800*/  PRMT R150, RZ, 0x7610, R150 ;  /* 0x00007610ff967816 */ /* 0x000fe20000000096 */
[----:B------:R3:W-:Y:S01]  /*3810*/  STS.U8 [R123+UR8+0x4600], R136 ;  /* 0x004600887b007988 */ /* 0x0007e20008000008 */
[----:B------:R-:W-:Y:S02]  /*3820*/  PRMT R152, RZ, 0x7610, R152 ;  /* 0x00007610ff987816 */ /* 0x000fe40000000098 */
[----:B------:R-:W-:Y:S01]  /*3830*/  PRMT R154, RZ, 0x7610, R154 ;  /* 0x00007610ff9a7816 */ /* 0x000fe2000000009a */
[----:B------:R5:W4:Y:S01]  /*3840*/  @P1 LDG.E.U8 R128, desc[UR16][R94.64] ;  /* 0x000000105e801981 */ /* 0x000b22000c1e1100 */
[----:B------:R-:W-:-:S02]  /*3850*/  PRMT R156, RZ, 0x7610, R156 ;  /* 0x00007610ff9c7816 */ /* 0x000fc4000000009c */
[----:B------:R-:W-:Y:S01]  /*3860*/  PRMT R158, RZ, 0x7610, R158 ;  /* 0x00007610ff9e7816 */ /* 0x000fe2000000009e */
[----:B------:R-:W4:Y:S01]  /*3870*/  @P1 LDG.E.U8 R142, desc[UR16][R54.64] ;  /* 0x00000010368e1981 */ /* 0x000f22000c1e1100 */
[----:B------:R-:W-:Y:S02]  /*3880*/  PRMT R162, RZ, 0x7610, R162 ;  /* 0x00007610ffa27816 */ /* 0x000fe400000000a2 */
[----:B------:R-:W-:Y:S01]  /*3890*/  PRMT R160, RZ, 0x7610, R160 ;  /* 0x00007610ffa07816 */ /* 0x000fe200000000a0 */
[----:B------:R-:W4:Y:S01]  /*38a0*/  @P1 LDG.E.U8 R144, desc[UR16][R56.64] ;  /* 0x0000001038901981 */ /* 0x000f22000c1e1100 */
[----:B------:R-:W-:Y:S01]  /*38b0*/  PRMT R164, RZ, 0x7610, R164 ;  /* 0x00007610ffa47816 */ /* 0x000fe200000000a4 */
[----:B-----5:R-:W-:Y:S01]  /*38c0*/  @P1 IMAD.MOV.U32 R94, RZ, RZ, R110 ;  /* 0x000000ffff5e1224 */ /* 0x020fe200078e006e */
[----:B------:R-:W-:Y:S01]  /*38d0*/  PRMT R166, RZ, 0x7610, R166 ;  /* 0x00007610ffa67816 */ /* 0x000fe200000000a6 */
[----:B------:R-:W-:Y:S01]  /*38e0*/  @P1 IMAD.MOV.U32 R95, RZ, RZ, R111 ;  /* 0x000000ffff5f1224 */ /* 0x000fe200078e006f */
[----:B------:R-:W-:Y:S01]  /*38f0*/  PRMT R168, RZ, 0x7610, R168 ;  /* 0x00007610ffa87816 */ /* 0x000fe200000000a8 */
[----:B------:R-:W5:Y:S01]  /*3900*/  @P1 LDG.E.U8 R146, desc[UR16][R58.64] ;  /* 0x000000103a921981 */ /* 0x000f62000c1e1100 */
[----:B------:R-:W-:-:S02]  /*3910*/  PRMT R172, RZ, 0x7610, R172 ;  /* 0x00007610ffac7816 */ /* 0x000fc400000000ac */
[----:B------:R-:W-:Y:S01]  /*3920*/  PRMT R170, RZ, 0x7610, R170 ;  /* 0x00007610ffaa7816 */ /* 0x000fe200000000aa */
[----:B------:R-:W5:Y:S01]  /*3930*/  @P1 LDG.E.U8 R148, desc[UR16][R60.64] ;  /* 0x000000103c941981 */ /* 0x000f62000c1e1100 */
[----:B------:R-:W-:Y:S02]  /*3940*/  PRMT R176, RZ, 0x7610, R176 ;  /* 0x00007610ffb07816 */ /* 0x000fe400000000b0 */
[----:B------:R-:W-:Y:S01]  /*3950*/  PRMT R174, RZ, 0x7610, R174 ;  /* 0x00007610ffae7816 */ /* 0x000fe200000000ae */
[----:B------:R-:W5:Y:S01]  /*3960*/  @P1 LDG.E.U8 R150, desc[UR16][R62.64] ;  /* 0x000000103e961981 */ /* 0x000f62000c1e1100 */
[----:B------:R-:W-:Y:S02]  /*3970*/  PRMT R178, RZ, 0x7610, R178 ;  /* 0x00007610ffb27816 */ /* 0x000fe400000000b2 */
        /* <DEDUP_REMOVED lines=9> */
[----:B--2---:R-:W-:Y:S01]  /*3a10*/  PRMT R134, RZ, 0x7610, R134 ;  /* 0x00007610ff867816 */ /* 0x004fe20000000086 */
[----:B------:R-:W2:Y:S01]  /*3a20*/  @P1 LDG.E.U8 R158, desc[UR16][R70.64] ;  /* 0x00000010469e1981 */ /* 0x000ea2000c1e1100 */
[----:B---3--:R-:W-:-:S03]  /*3a30*/  PRMT R136, RZ, 0x7610, R136 ;  /* 0x00007610ff887816 */ /* 0x008fc60000000088 */
[----:B------:R-:W3:Y:S04]  /*3a40*/  @P1 LDG.E.U8 R162, desc[UR16][R72.64] ;  /* 0x0000001048a21981 */ /* 0x000ee8000c1e1100 */
        /* <DEDUP_REMOVED lines=11> */
[----:B------:R0:W3:Y:S04]  /*3b00*/  @P1 LDG.E.U8 R130, desc[UR16][R94.64] ;  /* 0x000000105e821981 */ /* 0x0000e8000c1e1100 */
[----:B------:R-:W3:Y:S04]  /*3b10*/  @P1 LDG.E.U8 R190, desc[UR16][R108.64] ;  /* 0x000000106cbe1981 */ /* 0x000ee8000c1e1100 */
[----:B------:R-:W3:Y:S04]  /*3b20*/  @P1 LDG.E.U8 R192, desc[UR16][R106.64] ;  /* 0x000000106ac01981 */ /* 0x000ee8000c1e1100 */
[----:B------:R-:W3:Y:S04]  /*3b30*/  @P1 LDG.E.U8 R194, desc[UR16][R104.64] ;  /* 0x0000001068c21981 */ /* 0x000ee8000c1e1100 */
[----:B------:R-:W3:Y:S04]  /*3b40*/  @P1 LDG.E.U8 R134, desc[UR16][R102.64] ;  /* 0x0000001066861981 */ /* 0x000ee8000c1e1100 */
[----:B------:R-:W3:Y:S01]  /*3b50*/  @P1 LDG.E.U8 R136, desc[UR16][R100.64] ;  /* 0x0000001064881981 */ /* 0x000ee2000c1e1100 */
[----:B0-----:R-:W-:-:S03]  /*3b60*/  LOP3.LUT R94, R99, 0x60, RZ, 0x3c, !PT ;  /* 0x00000060635e7812 */ /* 0x001fc600078e3cff */
[----:B------:R0:W-:Y:S04]  /*3b70*/  STS.U8 [R123+UR8+0x4a00], R138 ;  /* 0x004a008a7b007988 */ /* 0x0001e80008000008 */
[----:B------:R0:W-:Y:S04]  /*3b80*/  STS.U8 [R123+UR8+0x4e00], R140 ;  /* 0x004e008c7b007988 */ /* 0x0001e80008000008 */
[----:B------:R0:W-:Y:S04]  /*3b90*/  STS.U8 [R94+UR8+0x4300], R131 ;  /* 0x004300835e007988 */ /* 0x0001e80008000008 */
[----:B------:R0:W-:Y:S04]  /*3ba0*/  STS.U8 [R94+UR8+0x4700], R133 ;  /* 0x004700855e007988 */ /* 0x0001e80008000008 */
[----:B------:R0:W-:Y:S04]  /*3bb0*/  STS.U8 [R94+UR8+0x4b00], R135 ;  /* 0x004b00875e007988 */ /* 0x0001e80008000008 */
[----:B------:R0:W-:Y:S01]  /*3bc0*/  STS.U8 [R94+UR8+0x4f00], R137 ;  /* 0x004f00895e007988 */ /* 0x0001e20008000008 */
[----:B------:R-:W-:-:S04]  /*3bd0*/  ISETP.NE.U32.AND P0, PT, RZ, UR11, PT ;  /* 0x0000000bff007c0c */ /* 0x000fc8000bf05070 */
[C---:B------:R-:W-:Y:S02]  /*3be0*/  ISETP.LT.OR P1, PT, R6.reuse, 0x20, P0 ;  /* 0x000000200600780c */ /* 0x040fe40000721670 */
[----:B------:R-:W-:Y:S01]  /*3bf0*/  ISETP.GE.AND P3, PT, R6, 0x40, PT ;  /* 0x000000400600780c */ /* 0x000fe20003f66270 */
[----:B------:R0:W-:Y:S04]  /*3c00*/  STS.U8 [R99+UR8+0x1500], R184 ;  /* 0x001500b863007988 */ /* 0x0001e80008000008 */
[----:B------:R0:W-:Y:S04]  /*3c10*/  STS.U8 [R99+UR8+0x1600], R186 ;  /* 0x001600ba63007988 */ /* 0x0001e80008000008 */
[----:B------:R0:W-:Y:S04]  /*3c20*/  STS.U8 [R99+UR8+0x1700], R188 ;  /* 0x001700bc63007988 */ /* 0x0001e80008000008 */
[----:B----4-:R0:W-:Y:S04]  /*3c30*/  STS.U8 [R99+UR8+0x1800], R126 ;  /* 0x0018007e63007988 */ /* 0x0101e80008000008 */
[----:B------:R0:W-:Y:S04]  /*3c40*/  STS.U8 [R99+UR8+0x1900], R128 ;  /* 0x0019008063007988 */ /* 0x0001e80008000008 */
[----:B------:R0:W-:Y:S04]  /*3c50*/  STS.U8 [R99+UR8], R142 ;  /* 0x0000008e63007988 */ /* 0x0001e80008000008 */
[----:B------:R0:W-:Y:S04]  /*3c60*/  STS.U8 [R99+UR8+0x100], R144 ;  /* 0x0001009063007988 */ /* 0x0001e80008000008 */
[----:B-----5:R0:W-:Y:S04]  /*3c70*/  STS.U8 [R99+UR8+0x200], R146 ;  /* 0x0002009263007988 */ /* 0x0201e80008000008 */
[----:B------:R0:W-:Y:S04]  /*3c80*/  STS.U8 [R99+UR8+0x300], R148 ;  /* 0x0003009463007988 */ /* 0x0001e80008000008 */
[----:B------:R0:W-:Y:S04]  /*3c90*/  STS.U8 [R99+UR8+0x400], R150 ;  /* 0x0004009663007988 */ /* 0x0001e80008000008 */
[----:B------:R0:W-:Y:S04]  /*3ca0*/  STS.U8 [R99+UR8+0x500], R152 ;  /* 0x0005009863007988 */ /* 0x0001e80008000008 */
[----:B------:R0:W-:Y:S04]  /*3cb0*/  STS.U8 [R99+UR8+0x600], R154 ;  /* 0x0006009a63007988 */ /* 0x0001e80008000008 */
[----:B------:R0:W-:Y:S04]  /*3cc0*/  STS.U8 [R99+UR8+0x700], R156 ;  /* 0x0007009c63007988 */ /* 0x0001e80008000008 */
[----:B--2---:R0:W-:Y:S04]  /*3cd0*/  STS.U8 [R99+UR8+0x800], R158 ;  /* 0x0008009e63007988 */ /* 0x0041e80008000008 */
[----:B---3--:R0:W-:Y:S04]  /*3ce0*/  STS.U8 [R99+UR8+0x900], R162 ;  /* 0x000900a263007988 */ /* 0x0081e80008000008 */
[----:B------:R0:W-:Y:S04]  /*3cf0*/  STS.U8 [R99+UR8+0xa00], R160 ;  /* 0x000a00a063007988 */ /* 0x0001e80008000008 */
        /* <DEDUP_REMOVED lines=15> */
[----:B------:R0:W-:Y:S01]  /*3df0*/  STS.U8 [R99+UR8+0x1f00], R136 ;  /* 0x001f008863007988 */ /* 0x0001e20008000008 */
[----:B-1----:R1:W-:Y:S06]  /*3e00*/  MEMBAR.ALL.CTA ;  /* 0x0000000000007992 */ /* 0x0023ec0000008000 */
[----:B-1----:R-:W1:Y:S02]  /*3e10*/  FENCE.VIEW.ASYNC.S ;  /* 0x00000000000073c6 */ /* 0x002e640000000000 */
[----:B-1----:R-:W-:Y:S06]  /*3e20*/  BAR.SYNC.DEFER_BLOCKING 0x0 ;  /* 0x0000000000007b1d */ /* 0x002fec0000010000 */
[----:B------:R-:W-:Y:S05]  /*3e30*/  @P1 BRA `(.L_x_6) ;  /* 0x00000000003c1947 */ /* 0x000fea0003800000 */
[----:B------:R-:W-:Y:S02]  /*3e40*/  UIADD3 UR4, UPT, UPT, UR8, 0x4000, URZ ;  /* 0x0000400008047890 */ /* 0x000fe4000fffe0ff */
[----:B------:R-:W-:Y:S02]  /*3e50*/  USHF.R.U32.HI UR10, URZ, 0x4, UR8 ;  /* 0x00000004ff0a7899 */ /* 0x000fe40008011608 */
[----:B------:R-:W-:Y:S02]  /*3e60*/  USHF.R.U32.HI UR4, URZ, 0x4, UR4 ;  /* 0x00000004ff047899 */ /* 0x000fe40008011604 */
[----:B------:R-:W-:Y:S02]  /*3e70*/  USGXT.U32 UR10, UR10, 0xe ;  /* 0x0000000e0a0a789a */ /* 0x000fe40008000000 */
[----:B------:R-:W-:Y:S01]  /*3e80*/  USGXT.U32 UR6, UR4, 0xe ;  /* 0x0000000e0406789a */ /* 0x000fe20008000000 */
[----:B------:R-:W-:Y:S02]  /*3e90*/  UMOV UR5, URZ ;  /* 0x000000ff00057c82 */ /* 0x000fe40008000000 */
[----:B------:R-:W-:Y:S01]  /*3ea0*/  UMOV UR4, UR12 ;  /* 0x0000000c00047c82 */ /* 0x000fe20008000000 */
[----:B------:R-:W-:Y:S01]  /*3eb0*/  UMOV UR20, 0x0 ;  /* 0x0000000000147882 */ /* 0x000fe20000000000 */
[----:B------:R-:W-:Y:S01]  /*3ec0*/  UMOV UR21, 0x8408490 ;  /* 0x0840849000157882 */ /* 0x000fe20000000000 */
[----:B------:R-:W-:Y:S01]  /*3ed0*/  UMOV UR11, 0xc0004010 ;  /* 0xc0004010000b7882 */ /* 0x000fe20000000000 */
[----:B------:R-:W-:Y:S01]  /*3ee0*/  UMOV UR7, 0x40004040 ;  /* 0x4000404000077882 */ /* 0x000fe20000000000 */
[----:B------:R-:W-:Y:S01]  /*3ef0*/  UMOV UR4, UR4 ;  /* 0x0000000400047c82 */ /* 0x000fe20008000000 */
[----:B------:R1:W-:Y:S01]  /*3f00*/  UTCQMMA gdesc[UR6], gdesc[UR10], tmem[UR18], tmem[UR20], idesc[UR21], !UPT ;  /* 0x00ff140a060075ea */ /* 0x0003e2000f800312 */
[----:B------:R1:W-:Y:S01]  /*3f10*/  UTCBAR [UR4], URZ ;  /* 0x000000ff040073e9 */ /* 0x0003e200080000ff */
[----:B------:R-:W-:-:S02]  /*3f20*/  NOP ;  /* 0x0000000000007918 */ /* 0x000fc40000000000 */
.L_x_6:
[----:B-1----:R-:W-:Y:S01]  /*3f30*/  UMOV UR4, URZ ;  /* 0x000000ff00047c82 */ /* 0x002fe20008000000 */
[----:B------:R-:W-:Y:S05]  /*3f40*/  @!P3 BRA `(.L_x_7) ;  /* 0x000000140030b947 */ /* 0x000fea0003800000 */
[----:B------:R-:W-:Y:S01]  /*3f50*/  SHF.R.S32.HI R125, RZ, 0x1f, R6 ;  /* 0x0000001fff7d7819 */ /* 0x000fe20000011406 */
[----:B------:R-:W-:Y:S01]  /*3f60*/  IMAD.SHL.U32 R95, R4, 0x20, RZ ;  /* 0x00000020045f7824 */ /* 0x000fe200078e00ff */
[----:B------:R-:W-:Y:S01]  /*3f70*/  UIADD3 UR5, UPT, UPT, UR8, 0x2000, URZ ;  /* 0x0000200008057890 */ /* 0x000fe2000fffe0ff */
[----:B------:R-:W-:Y:S01]  /*3f80*/  VIADD R124, R124, 0xffffffe0 ;  /* 0xffffffe07c7c7836 */ /* 0x000fe20000000000 */
[----:B------:R-:W-:Y:S01]  /*3f90*/  LEA.HI R4, R125, R6, RZ, 0x5 ;  /* 0x000000067d047211 */ /* 0x000fe200078f28ff */
[----:B------:R-:W-:Y:S01]  /*3fa0*/  UIADD3 UR4, UPT, UPT, UR8, 0x5000, URZ ;  /* 0x0000500008047890 */ /* 0x000fe2000fffe0ff */
[----:B------:R-:W-:Y:S01]  /*3fb0*/  IMAD.SHL.U32 R125, R5, 0x20, RZ ;  /* 0x00000020057d7824 */ /* 0x000fe200078e00ff */
[----:B------:R-:W-:Y:S01]  /*3fc0*/  USHF.R.U32.HI UR5, URZ, 0x4, UR5 ;  /* 0x00000004ff057899 */ /* 0x000fe20008011605 */
[----:B------:R-:W-:Y:S01]  /*3fd0*/  SHF.R.S32.HI R4, RZ, 0x5, R4 ;  /* 0x00000005ff047819 */ /* 0x000fe20000011404 */
[----:B------:R-:W-:Y:S01]  /*3fe0*/  USHF.R.U32.HI UR4, URZ, 0x4, UR4 ;  /* 0x00000004ff047899 */ /* 0x000fe20008011604 */
[----:B------:R-:W-:Y:S01]  /*3ff0*/  IMAD.MOV.U32 R5, RZ, RZ, RZ ;  /* 0x000000ffff057224 */ /* 0x000fe200078e00ff */
[----:B0-----:R-:W-:Y:S01]  /*4000*/  SHF.R.S32.HI R126, RZ, 0x1f, R95 ;  /* 0x0000001fff7e7819 */ /* 0x001fe2000001145f */
[----:B------:R-:W-:Y:S01]  /*4010*/  UMOV UR14, UR12 ;  /* 0x0000000c000e7c82 */ /* 0x000fe20008000000 */
[----:B------:R-:W-:Y:S01]  /*4020*/  VIMNMX R4, PT, PT, R4, 0x2, !PT ;  /* 0x0000000204047848 */ /* 0x000fe20007fe0100 */
[----:B------:R-:W-:Y:S01]  /*4030*/  USGXT.U32 UR12, UR5, 0xe ;  /* 0x0000000e050c789a */ /* 0x000fe20008000000 */
[----:B------:R-:W-:Y:S01]  /*4040*/  SHF.R.S32.HI R128, RZ, 0x1f, R125 ;  /* 0x0000001fff807819 */ /* 0x000fe2000001147d */
[----:B------:R-:W-:-:S02]  /*4050*/  USGXT.U32 UR10, UR4, 0xe ;  /* 0x0000000e040a789a */ /* 0x000fc40008000000 */
[----:B------:R-:W-:Y:S01]  /*4060*/  VIADD R127, R4, 0xffffffff ;  /* 0xffffffff047f7836 */ /* 0x000fe20000000000 */
[----:B------:R-:W-:Y:S01]  /*4070*/  UMOV UR15, 0x1 ;  /* 0x00000001000f7882 */ /* 0x000fe20000000000 */
[----:B------:R-:W-:-:S08]  /*4080*/  UMOV UR5, URZ ;  /* 0x000000ff00057c82 */ /* 0x000fd00008000000 */
.L_x_10:
[----:B------:R-:W-:Y:S01]  /*4090*/  IADD3 R100, P1, PT, R125, R100, RZ ;  /* 0x000000647d647210 */ /* 0x000fe20007f3e0ff */
[----:B------:R-:W-:Y:S01]  /*40a0*/  IMAD.U32 R5, R5, -0x80000000, RZ ;  /* 0x8000000005057824 */ /* 0x000fe200078e00ff */
[C---:B------:R-:W-:Y:S02]  /*40b0*/  IADD3 R106, P6, PT, R125.reuse, R106, RZ ;  /* 0x0000006a7d6a7210 */ /* 0x040fe40007fde0ff */
[C---:B------:R-:W-:Y:S01]  /*40c0*/  IADD3 R102, P4, PT, R125.reuse, R102, RZ ;  /* 0x000000667d667210 */ /* 0x040fe20007f9e0ff */
[C---:B------:R-:W-:Y:S01]  /*40d0*/  IMAD.X R101, R128.reuse, 0x1, R101, P1 ;  /* 0x0000000180657824 */ /* 0x040fe200008e0665 */
        /* <DEDUP_REMOVED lines=42> */
[----:B0-----:R-:W0:Y:S01]  /*4380*/  SYNCS.PHASECHK.TRANS64.TRYWAIT P1, [UR14], R5 ;  /* 0x00000005ff0075a7 */ /* 0x001e22000802110e */
        /* <DEDUP_REMOVED lines=12> */
[----:B------:R-:W-:Y:S01]  /*4450*/  IADD3 R58, P5, PT, R125, R58, RZ ;  /* 0x0000003a7d3a7210 */ /* 0x000fe20007fbe0ff */
[C---:B------:R-:W-:Y:S01]  /*4460*/  IMAD.X R65, R128.reuse, 0x1, R65, P4 ;  /* 0x0000000180417824 */ /* 0x040fe200020e0641 */
[----:B------:R-:W-:Y:S01]  /*4470*/  IADD3 R40, P6, PT, R95, R40, RZ ;  /* 0x000000285f287210 */ /* 0x000fe20007fde0ff */
[C---:B------:R-:W-:Y:S01]  /*4480*/  IMAD.X R63, R128.reuse, 0x1, R63, P3 ;  /* 0x00000001803f7824 */ /* 0x040fe200018e063f */
[----:B------:R-:W-:Y:S01]  /*4490*/  IADD3 R54, P4, PT, R125, R54, RZ ;  /* 0x000000367d367210 */ /* 0x000fe20007f9e0ff */
[----:B------:R-:W-:Y:S01]  /*44a0*/  IMAD.X R59, R128, 0x1, R59, P5 ;  /* 0x00000001803b7824 */ /* 0x000fe200028e063b */
[C---:B------:R-:W-:Y:S01]  /*44b0*/  IADD3 R52, P3, PT, R95.reuse, R52, RZ ;  /* 0x000000345f347210 */ /* 0x040fe20007f7e0ff */
[----:B------:R-:W-:Y:S01]  /*44c0*/  IMAD.X R43, R126, 0x1, R43, P6 ;  /* 0x000000017e2b7824 */ /* 0x000fe200030e062b */
[C---:B------:R-:W-:Y:S01]  /*44d0*/  IADD3 R28, P5, PT, R95.reuse, R28, RZ ;  /* 0x0000001c5f1c7210 */ /* 0x040fe20007fbe0ff */
[----:B------:R-:W-:Y:S01]  /*44e0*/  IMAD.X R55, R128, 0x1, R55, P4 ;  /* 0x0000000180377824 */ /* 0x000fe200020e0637 */
        /* <DEDUP_REMOVED lines=26> */
[-C--:B------:R-:W-:Y:S01]  /*4690*/  ISETP.GE.AND P4, PT, R3, R124.reuse, PT ;  /* 0x0000007c0300720c */ /* 0x080fe20003f86270 */
[C---:B------:R-:W-:Y:S01]  /*46a0*/  IMAD.X R21, R126.reuse, 0x1, R21, P5 ;  /* 0x000000017e157824 */ /* 0x040fe200028e0615 */
[----:B------:R-:W-:Y:S01]  /*46b0*/  ISETP.GE.AND P3, PT, R7, R124, PT ;  /* 0x0000007c0700720c */ /* 0x000fe20003f66270 */
[----:B------:R-:W-:Y:S01]  /*46c0*/  IMAD.X R9, R126, 0x1, R9, P6 ;  /* 0x000000017e097824 */ /* 0x000fe200030e0609 */
[----:B------:R-:W-:Y:S01]  /*46d0*/  PRMT R130, RZ, 0x7610, R130 ;  /* 0x00007610ff827816 */ /* 0x000fe20000000082 */
[----:B0-----:R-:W-:Y:S10]  /*46e0*/  @!P1 BRA `(.L_x_8) ;  /* 0x0000006400f09947 */ /* 0x001ff40003800000 */
.L_x_16:
[----:B------:R-:W2:Y:S01]  /*46f0*/  @!P4 LDG.E.U8 R130, desc[UR16][R8.64] ;  /* 0x000000100882c981 */ /* 0x000ea2000c1e1100 */
[-C--:B------:R-:W-:Y:S01]  /*4700*/  ISETP.GE.AND P4, PT, R11, R124.reuse, PT ;  /* 0x0000007c0b00720c */ /* 0x080fe20003f86270 */
[----:B------:R-:W-:Y:S01]  /*4710*/  @!P3 IMAD.MOV.U32 R4, RZ, RZ, R10 ;  /* 0x000000ffff04b224 */ /* 0x000fe200078e000a */
[----:B------:R-:W-:Y:S01]  /*4720*/  PRMT R136, RZ, 0x7610, R136 ;  /* 0x00007610ff887816 */ /* 0x000fe20000000088 */
[----:B------:R-:W-:Y:S01]  /*4730*/  @!P3 IMAD.MOV.U32 R5, RZ, RZ, R13 ;  /* 0x000000ffff05b224 */ /* 0x000fe200078e000d */
[-C--:B------:R-:W-:Y:S02]  /*4740*/  ISETP.GE.AND P5, PT, R14, R124.reuse, PT ;  /* 0x0000007c0e00720c */ /* 0x080fe40003fa6270 */
[----:B------:R-:W-:Y:S02]  /*4750*/  PRMT R140, RZ, 0x7610, R140 ;  /* 0x00007610ff8c7816 */ /* 0x000fe4000000008c */
[----:B------:R0:W3:Y:S01]  /*4760*/  @!P3 LDG.E.U8 R136, desc[UR16][R4.64] ;  /* 0x000000100488b981 */ /* 0x0000e2000c1e1100 */
[----:B------:R-:W-:-:S02]  /*4770*/  ISETP.GE.AND P1, PT, R17, R124, PT ;  /* 0x0000007c1100720c */ /* 0x000fc40003f26270 */
[----:B------:R-:W-:Y:S02]  /*4780*/  PRMT R144, RZ, 0x7610, R144 ;  /* 0x00007610ff907816 */ /* 0x000fe40000000090 */
[----:B------:R-:W-:Y:S01]  /*4790*/  ISETP.GE.AND P3, PT, R20, R124, PT ;  /* 0x0000007c1400720c */ /* 0x000fe20003f66270 */
[----:B0-----:R-:W-:Y:S02]  /*47a0*/  @!P4 IMAD.MOV.U32 R4, RZ, RZ, R12 ;  /* 0x000000ffff04c224 */ /* 0x001fe400078e000c */
[----:B------:R-:W-:-:S05]  /*47b0*/  @!P4 IMAD.MOV.U32 R5, RZ, RZ, R15 ;  /* 0x000000ffff05c224 */ /* 0x000fca00078e000f */
[----:B------:R0:W4:Y:S01]  /*47c0*/  @!P4 LDG.E.U8 R140, desc[UR16][R4.64] ;  /* 0x00000010048cc981 */ /* 0x000122000c1e1100 */
[----:B------:R-:W-:Y:S02]  /*47d0*/  PRMT R129, RZ, 0x7610, R129 ;  /* 0x00007610ff817816 */ /* 0x000fe40000000081 */
[----:B------:R-:W-:Y:S01]  /*47e0*/  ISETP.GE.AND P4, PT, R23, R124, PT ;  /* 0x0000007c1700720c */ /* 0x000fe20003f86270 */
[----:B0-----:R-:W-:Y:S02]  /*47f0*/  @!P5 IMAD.MOV.U32 R4, RZ, RZ, R16 ;  /* 0x000000ffff04d224 */ /* 0x001fe400078e0010 */
[----:B------:R-:W-:-:S05]  /*4800*/  @!P5 IMAD.MOV.U32 R5, RZ, RZ, R19 ;  /* 0x000000ffff05d224 */ /* 0x000fca00078e0013 */
[----:B------:R0:W5:Y:S01]  /*4810*/  @!P5 LDG.E.U8 R144, desc[UR16][R4.64] ;  /* 0x000000100490d981 */ /* 0x000162000c1e1100 */
        /* <DEDUP_REMOVED lines=25> */
[----:B------:R-:W-:Y:S01]  /*49b0*/  PRMT R142, RZ, 0x7610, R142 ;  /* 0x00007610ff8e7816 */ /* 0x000fe2000000008e */
        /* <DEDUP_REMOVED lines=8> */
[----:B------:R-:W-:Y:S01]  /*4a40*/  ISETP.GE.AND P3, PT, R44, R124, PT ;  /* 0x0000007c2c00720c */ /* 0x000fe20003f66270 */
[----:B0-----:R-:W-:Y:S02]  /*4a50*/  @!P5 IMAD.MOV.U32 R4, RZ, RZ, R40 ;  /* 0x000000ffff04d224 */ /* 0x001fe400078e0028 */
[----:B------:R-:W-:-:S05]  /*4a60*/  @!P5 IMAD.MOV.U32 R5, RZ, RZ, R43 ;  /* 0x000000ffff05d224 */ /* 0x000fca00078e002b */
[----:B------:R0:W5:Y:S01]  /*4a70*/  @!P5 LDG.E.U8 R146, desc[UR16][R4.64] ;  /* 0x000000100492d981 */ /* 0x000162000c1e1100 */
[----:B------:R-:W-:Y:S02]  /*4a80*/  PRMT R131, RZ, 0x7610, R131 ;  /* 0x00007610ff837816 */ /* 0x000fe40000000083 */
[----:B------:R-:W-:-:S06]  /*4a90*/  PRMT R135, RZ, 0x7610, R135 ;  /* 0x00007610ff877816 */ /* 0x000fcc0000000087 */
[----:B------:R-:W5:Y:S01]  /*4aa0*/  @!P3 LDG.E.U8 R135, desc[UR16][R46.64] ;  /* 0x000000102e87b981 */ /* 0x000f62000c1e1100 */
[----:B0-----:R-:W-:Y:S02]  /*4ab0*/  @!P1 IMAD.MOV.U32 R4, RZ, RZ, R42 ;  /* 0x000000ffff049224 */ /* 0x001fe400078e002a */
[----:B------:R-:W-:Y:S01]  /*4ac0*/  @!P1 IMAD.MOV.U32 R5, RZ, RZ, R45 ;  /* 0x000000ffff059224 */ /* 0x000fe200078e002d */
[----:B------:R-:W-:-:S04]  /*4ad0*/  ISETP.GE.AND P3, PT, R98, R124, PT ;  /* 0x0000007c6200720c */ /* 0x000fc80003f66270 */
[----:B------:R0:W5:Y:S01]  /*4ae0*/  @!P1 LDG.E.U8 R131, desc[UR16][R4.64] ;  /* 0x0000001004839981 */ /* 0x000162000c1e1100 */
[----:B------:R-:W-:Y:S02]  /*4af0*/  ISETP.GE.AND P1, PT, R49, R124, PT ;  /* 0x0000007c3100720c */ /* 0x000fe40003f26270 */
[----:B------:R-:W-:Y:S02]  /*4b00*/  PRMT R139, RZ, 0x7610, R139 ;  /* 0x00007610ff8b7816 */ /* 0x000fe4000000008b */
[----:B------:R-:W-:-:S06]  /*4b10*/  PRMT R143, RZ, 0x7610, R143 ;  /* 0x00007610ff8f7816 */ /* 0x000fcc000000008f */
[----:B------:R-:W5:Y:S04]  /*4b20*/  @!P3 LDG.E.U8 R143, desc[UR16][R52.64] ;  /* 0x00000010348fb981 */ /* 0x000f68000c1e1100 */
[----:B------:R-:W5:Y:S01]  /*4b30*/  @!P1 LDG.E.U8 R139, desc[UR16][R50.64] ;  /* 0x00000010328b9981 */ /* 0x000f62000c1e1100 */
[----:B------:R-:W-:Y:S01]  /*4b40*/  BAR.SYNC.DEFER_BLOCKING 0x0 ;  /* 0x0000000000007b1d */ /* 0x000fe20000010000 */
[----:B------:R-:W-:Y:S02]  /*4b50*/  ISETP.GE.AND P4, PT, R48, R124, PT ;  /* 0x0000007c3000720c */ /* 0x000fe40003f86270 */
[----:B0-----:R-:W-:Y:S02]  /*4b60*/  PRMT R4, RZ, 0x7610, R4 ;  /* 0x00007610ff047816 */ /* 0x001fe40000000004 */
[----:B------:R-:W-:-:S02]  /*4b70*/  PRMT R148, RZ, 0x7610, R148 ;  /* 0x00007610ff947816 */ /* 0x000fc40000000094 */
[----:B------:R-:W-:Y:S02]  /*4b80*/  PRMT R150, RZ, 0x7610, R150 ;  /* 0x00007610ff967816 */ /* 0x000fe40000000096 */
[----:B------:R-:W-:Y:S02]  /*4b90*/  PRMT R152, RZ, 0x7610, R152 ;  /* 0x00007610ff987816 */ /* 0x000fe40000000098 */
[----:B------:R-:W-:Y:S02]  /*4ba0*/  PRMT R154, RZ, 0x7610, R154 ;  /* 0x00007610ff9a7816 */ /* 0x000fe4000000009a */
[----:B------:R-:W-:Y:S02]  /*4bb0*/  PRMT R156, RZ, 0x7610, R156 ;  /* 0x00007610ff9c7816 */ /* 0x000fe4000000009c */
[----:B------:R-:W-:Y:S02]  /*4bc0*/  PRMT R158, RZ, 0x7610, R158 ;  /* 0x00007610ff9e7816 */ /* 0x000fe4000000009e */
[----:B------:R-:W-:-:S02]  /*4bd0*/  PRMT R160, RZ, 0x7610, R160 ;  /* 0x00007610ffa07816 */ /* 0x000fc400000000a0 */
[----:B------:R-:W-:Y:S02]  /*4be0*/  PRMT R162, RZ, 0x7610, R162 ;  /* 0x00007610ffa27816 */ /* 0x000fe400000000a2 */
[----:B------:R-:W-:Y:S02]  /*4bf0*/  PRMT R164, RZ, 0x7610, R164 ;  /* 0x00007610ffa47816 */ /* 0x000fe400000000a4 */
[----:B------:R-:W-:Y:S01]  /*4c00*/  PRMT R166, RZ, 0x7610, R166 ;  /* 0x00007610ffa67816 */ /* 0x000fe200000000a6 */
[----:B------:R-:W5:Y:S01]  /*4c10*/  @!P4 LDG.E.U8 R4, desc[UR16][R54.64] ;  /* 0x000000103604c981 */ /* 0x000f62000c1e1100 */
[----:B------:R-:W-:Y:S02]  /*4c20*/  PRMT R168, RZ, 0x7610, R168 ;  /* 0x00007610ffa87816 */ /* 0x000fe400000000a8 */
[----:B------:R-:W-:Y:S01]  /*4c30*/  PRMT R170, RZ, 0x7610, R170 ;  /* 0x00007610ffaa7816 */ /* 0x000fe200000000aa */
[----:B------:R-:W5:Y:S01]  /*4c40*/  @!P4 LDG.E.U8 R148, desc[UR16][R56.64] ;  /* 0x000000103894c981 */ /* 0x000f62000c1e1100 */
[----:B------:R-:W-:-:S02]  /*4c50*/  PRMT R172, RZ, 0x7610, R172 ;  /* 0x00007610ffac7816 */ /* 0x000fc400000000ac */
[----:B------:R-:W-:Y:S01]  /*4c60*/  PRMT R174, RZ, 0x7610, R174 ;  /* 0x00007610ffae7816 */ /* 0x000fe200000000ae */
[----:B------:R-:W5:Y:S01]  /*4c70*/  @!P4 LDG.E.U8 R150, desc[UR16][R58.64] ;  /* 0x000000103a96c981 */ /* 0x000f62000c1e1100 */
        /* <DEDUP_REMOVED lines=12> */
[----:B------:R-:W-:-:S03]  /*4d40*/  PRMT R192, RZ, 0x7610, R192 ;  /* 0x00007610ffc07816 */ /* 0x000fc600000000c0 */
[----:B------:R-:W5:Y:S04]  /*4d50*/  @!P4 LDG.E.U8 R160, desc[UR16][R68.64] ;  /* 0x0000001044a0c981 */ /* 0x000f68000c1e1100 */
        /* <DEDUP_REMOVED lines=8> */
[----:B--2---:R0:W-:Y:S04]  /*4de0*/  STS.U8 [R99+UR8+0x5000], R130 ;  /* 0x0050008263007988 */ /* 0x0041e80008000008 */
[----:B------:R-:W2:Y:S04]  /*4df0*/  @!P4 LDG.E.U8 R178, desc[UR16][R86.64] ;  /* 0x0000001056b2c981 */ /* 0x000ea8000c1e1100 */
[----:B---3--:R1:W-:Y:S01]  /*4e00*/  STS.U8 [R99+UR8+0x5400], R136 ;  /* 0x0054008863007988 */ /* 0x0083e20008000008 */
[----:B0-----:R-:W-:-:S03]  /*4e10*/  PRMT R130, RZ, 0x7610, R130 ;  /* 0x00007610ff827816 */ /* 0x001fc60000000082 */
[----:B------:R-:W3:Y:S04]  /*4e20*/  @!P4 LDG.E.U8 R180, desc[UR16][R88.64] ;  /* 0x0000001058b4c981 */ /* 0x000ee8000c1e1100 */
[----:B------:R-:W3:Y:S01]  /*4e30*/  @!P4 LDG.E.U8 R130, desc[UR16][R90.64] ;  /* 0x000000105a82c981 */ /* 0x000ee2000c1e1100 */
[----:B-1----:R-:W-:-:S03]  /*4e40*/  PRMT R136, RZ, 0x7610, R136 ;  /* 0x00007610ff887816 */ /* 0x002fc60000000088 */
[----:B------:R-:W3:Y:S04]  /*4e50*/  @!P4 LDG.E.U8 R182, desc[UR16][R118.64] ;  /* 0x0000001076b6c981 */ /* 0x000ee8000c1e1100 */
[----:B----4-:R0:W-:Y:S04]  /*4e60*/  STS.U8 [R99+UR8+0x5800], R140 ;  /* 0x0058008c63007988 */ /* 0x0101e80008000008 */
[----:B------:R-:W4:Y:S04]  /*4e70*/  @!P4 LDG.E.U8 R136, desc[UR16][R92.64] ;  /* 0x000000105c88c981 */ /* 0x000f28000c1e1100 */
[----:B------:R-:W4:Y:S01]  /*4e80*/  @!P4 LDG.E.U8 R184, desc[UR16][R116.64] ;  /* 0x0000001074b8c981 */ /* 0x000f22000c1e1100 */
[----:B0-----:R-:W-:-:S03]  /*4e90*/  PRMT R140, RZ, 0x7610, R140 ;  /* 0x00007610ff8c7816 */ /* 0x001fc6000000008c */
[----:B------:R-:W4:Y:S04]  /*4ea0*/  @!P4 LDG.E.U8 R186, desc[UR16][R114.64] ;  /* 0x0000001072bac981 */ /* 0x000f28000c1e1100 */
[----:B-----5:R0:W-:Y:S04]  /*4eb0*/  STS.U8 [R99+UR8+0x5c00], R144 ;  /* 0x005c009063007988 */ /* 0x0201e80008000008 */
[----:B------:R-:W5:Y:S04]  /*4ec0*/  @!P4 LDG.E.U8 R140, desc[UR16][R96.64] ;  /* 0x00000010608cc981 */ /* 0x000f68000c1e1100 */
[----:B------:R-:W5:Y:S01]  /*4ed0*/  @!P4 LDG.E.U8 R188, desc[UR16][R112.64] ;  /* 0x0000001070bcc981 */ /* 0x000f62000c1e1100 */
[----:B0-----:R-:W-:-:S03]  /*4ee0*/  PRMT R144, RZ, 0x7610, R144 ;  /* 0x00007610ff907816 */ /* 0x001fc60000000090 */
[----:B------:R-:W5:Y:S04]  /*4ef0*/  @!P4 LDG.E.U8 R190, desc[UR16][R102.64] ;  /* 0x0000001066bec981 */ /* 0x000f68000c1e1100 */
[----:B------:R-:W5:Y:S04]  /*4f00*/  @!P4 LDG.E.U8 R144, desc[UR16][R120.64] ;  /* 0x000000107890c981 */ /* 0x000f68000c1e1100 */
[----:B------:R-:W-:Y:S04]  /*4f10*/  STS.U8 [R122+UR8+0x5100], R129 ;  /* 0x005100817a007988 */ /* 0x000fe80008000008 */
[----:B------:R-:W5:Y:S04]  /*4f20*/  @!P4 LDG.E.U8 R192, desc[UR16][R100.64] ;  /* 0x0000001064c0c981 */ /* 0x000f68000c1e1100 */
[----:B------:R-:W-:Y:S04]  /*4f30*/  STS.U8 [R122+UR8+0x5500], R133 ;  /* 0x005500857a007988 */ /* 0x000fe80008000008 */
[----:B------:R-:W-:Y:S04]  /*4f40*/  STS.U8 [R122+UR8+0x5900], R137 ;  /* 0x005900897a007988 */ /* 0x000fe80008000008 */
[----:B------:R-:W-:Y:S04]  /*4f50*/  STS.U8 [R122+UR8+0x5d00], R141 ;  /* 0x005d008d7a007988 */ /* 0x000fe80008000008 */
[----:B------:R0:W-:Y:S02]  /*4f60*/  STS.U8 [R123+UR8+0x5200], R134 ;  /* 0x005200867b007988 */ /* 0x0001e40008000008 */
[----:B0-----:R-:W-:-:S06]  /*4f70*/  PRMT R134, RZ, 0x7610, R134 ;  /* 0x00007610ff867816 */ /* 0x001fcc0000000086 */
[----:B------:R-:W5:Y:S04]  /*4f80*/  @!P4 LDG.E.U8 R134, desc[UR16][R110.64] ;  /* 0x000000106e86c981 */ /* 0x000f68000c1e1100 */
[----:B------:R0:W-:Y:S02]  /*4f90*/  STS.U8 [R123+UR8+0x5600], R138 ;  /* 0x0056008a7b007988 */ /* 0x0001e40008000008 */
[----:B0-----:R-:W-:Y:S02]  /*4fa0*/  PRMT R138, RZ, 0x7610, R138 ;  /* 0x00007610ff8a7816 */ /* 0x001fe4000000008a */
[----:B------:R0:W-:Y:S04]  /*4fb0*/  STS.U8 [R123+UR8+0x5a00], R142 ;  /* 0x005a008e7b007988 */ /* 0x0001e80008000008 */
[----:B------:R-:W5:Y:S01]  /*4fc0*/  @!P4 LDG.E.U8 R138, desc[UR16][R108.64] ;  /* 0x000000106c8ac981 */ /* 0x000f62000c1e1100 */
[----:B0-----:R-:W-:-:S06]  /*4fd0*/  PRMT R142, RZ, 0x7610, R142 ;  /* 0x00007610ff8e7816 */ /* 0x001fcc000000008e */
[----:B------:R-:W5:Y:S04]  /*4fe0*/  @!P4 LDG.E.U8 R142, desc[UR16][R106.64] ;  /* 0x000000106a8ec981 */ /* 0x000f68000c1e1100 */
[----:B------:R0:W-:Y:S02]  /*4ff0*/  STS.U8 [R123+UR8+0x5e00], R146 ;  /* 0x005e00927b007988 */ /* 0x0001e40008000008 */
[----:B0-----:R-:W-:-:S06]  /*5000*/  PRMT R146, RZ, 0x7610, R146 ;  /* 0x00007610ff927816 */ /* 0x001fcc0000000092 */
[----:B------:R-:W5:Y:S04]  /*5010*/  @!P4 LDG.E.U8 R146, desc[UR16][R104.64] ;  /* 0x000000106892c981 */ /* 0x000f68000c1e1100 */
[----:B------:R0:W-:Y:S04]  /*5020*/  STS.U8 [R94+UR8+0x5300], R131 ;  /* 0x005300835e007988 */ /* 0x0001e80008000008 */
[----:B------:R0:W-:Y:S04]  /*5030*/  STS.U8 [R94+UR8+0x5700], R135 ;  /* 0x005700875e007988 */ /* 0x0001e80008000008 */
[----:B------:R0:W-:Y:S04]  /*5040*/  STS.U8 [R94+UR8+0x5f00], R143 ;  /* 0x005f008f5e007988 */ /* 0x0001e80008000008 */
[----:B------:R0:W-:Y:S01]  /*5050*/  STS.U8 [R94+UR8+0x5b00], R139 ;  /* 0x005b008b5e007988 */ /* 0x0001e20008000008 */
[----:B------:R-:W-:-:S03]  /*5060*/  ULEA UR14, UR15, UR8, 0x3 ;  /* 0x000000080f0e7291 */ /* 0x000fc6000f8e18ff */
        /* <DEDUP_REMOVED lines=20> */
[----:B----4-:R0:W-:Y:S04]  /*51b0*/  STS.U8 [R99+UR8+0x3300], R136 ;  /* 0x0033008863007988 */ /* 0x0101e80008000008 */
[----:B------:R0:W-:Y:S04]  /*51c0*/  STS.U8 [R99+UR8+0x3700], R184 ;  /* 0x003700b863007988 */ /* 0x0001e80008000008 */
[----:B------:R0:W-:Y:S04]  /*51d0*/  STS.U8 [R99+UR8+0x3800], R186 ;  /* 0x003800ba63007988 */ /* 0x0001e80008000008 */
[----:B-----5:R0:W-:Y:S04]  /*51e0*/  STS.U8 [R99+UR8+0x3400], R140 ;  /* 0x0034008c63007988 */ /* 0x0201e80008000008 */
[----:B------:R0:W-:Y:S04]  /*51f0*/  STS.U8 [R99+UR8+0x3900], R188 ;  /* 0x003900bc63007988 */ /* 0x0001e80008000008 */
[----:B------:R0:W-:Y:S04]  /*5200*/  STS.U8 [R99+UR8+0x3e00], R190 ;  /* 0x003e00be63007988 */ /* 0x0001e80008000008 */
[----:B------:R0:W-:Y:S04]  /*5210*/  STS.U8 [R99+UR8+0x3500], R144 ;  /* 0x0035009063007988 */ /* 0x0001e80008000008 */
[----:B------:R0:W-:Y:S01]  /*5220*/  STS.U8 [R99+UR8+0x3f00], R192 ;  /* 0x003f00c063007988 */ /* 0x0001e20008000008 */
[----:B------:R-:W-:Y:S01]  /*5230*/  UIADD3 UR14, UPT, UPT, UR14, 0x6000, URZ ;  /* 0x000060000e0e7890 */ /* 0x000fe2000fffe0ff */
[----:B------:R-:W-:-:S02]  /*5240*/  UMOV UR4, UR5 ;  /* 0x0000000500047c82 */ /* 0x000fc40008000000 */
[----:B------:R0:W-:Y:S04]  /*5250*/  STS.U8 [R99+UR8+0x3a00], R134 ;  /* 0x003a008663007988 */ /* 0x0001e80008000008 */
[----:B------:R0:W-:Y:S04]  /*5260*/  STS.U8 [R99+UR8+0x3b00], R138 ;  /* 0x003b008a63007988 */ /* 0x0001e80008000008 */
[----:B------:R0:W-:Y:S04]  /*5270*/  STS.U8 [R99+UR8+0x3c00], R142 ;  /* 0x003c008e63007988 */ /* 0x0001e80008000008 */
[----:B------:R0:W-:Y:S01]  /*5280*/  STS.U8 [R99+UR8+0x3d00], R146 ;  /* 0x003d009263007988 */ /* 0x0001e20008000008 */
[----:B------:R1:W-:Y:S06]  /*5290*/  MEMBAR.ALL.CTA ;  /* 0x0000000000007992 */ /* 0x0003ec0000008000 */
[----:B-1----:R-:W1:Y:S02]  /*52a0*/  FENCE.VIEW.ASYNC.S ;  /* 0x00000000000073c6 */ /* 0x002e640000000000 */
[----:B-1----:R-:W-:Y:S06]  /*52b0*/  BAR.SYNC.DEFER_BLOCKING 0x0 ;  /* 0x0000000000007b1d */ /* 0x002fec0000010000 */
[----:B------:R-:W-:Y:S05]  /*52c0*/  @P0 BRA `(.L_x_9) ;  /* 0x0000000000280947 */ /* 0x000fea0003800000 */
[----:B------:R-:W-:Y:S01]  /*52d0*/  UMOV UR6, UR14 ;  /* 0x0000000e00067c82 */ /* 0x000fe20008000000 */
[----:B------:R-:W-:Y:S01]  /*52e0*/  UMOV UR7, URZ ;  /* 0x000000ff00077c82 */ /* 0x000fe20008000000 */
[----:B------:R-:W-:Y:S01]  /*52f0*/  UMOV UR11, 0x40004040 ;  /* 0x40004040000b7882 */ /* 0x000fe20000000000 */
[----:B------:R-:W-:Y:S01]  /*5300*/  UMOV UR13, 0xc0004010 ;  /* 0xc0004010000d7882 */ /* 0x000fe20000000000 */
[----:B------:R-:W-:Y:S01]  /*5310*/  UMOV UR20, 0x0 ;  /* 0x0000000000147882 */ /* 0x000fe20000000000 */
[----:B------:R-:W-:Y:S01]  /*5320*/  UMOV UR21, 0x8408490 ;  /* 0x0840849000157882 */ /* 0x000fe20000000000 */
[----:B------:R-:W-:Y:S01]  /*5330*/  UMOV UR5, UR6 ;  /* 0x0000000600057c82 */ /* 0x000fe20008000000 */
[----:B------:R1:W-:Y:S01]  /*5340*/  UTCQMMA gdesc[UR10], gdesc[UR12], tmem[UR18], tmem[UR20], idesc[UR21], UPT ;  /* 0x00ff140c0a0075ea */ /* 0x0003e2000b800312 */
[----:B------:R1:W-:Y:S01]  /*5350*/  UTCBAR [UR5], URZ ;  /* 0x000000ff050073e9 */ /* 0x0003e200080000ff */
[----:B------:R-:W-:Y:S02]  /*5360*/  NOP ;  /* 0x0000000000007918 */ /* 0x000fe40000000000 */
.L_x_9:
[----:B------:R-:W-:Y:S01]  /*5370*/  VIADD R127, R127, 0xffffffff ;  /* 0xffffffff7f7f7836 */ /* 0x000fe20000000000 */
[----:B------:R-:W-:Y:S01]  /*5380*/  UIADD3 UR15, UPT, UPT, UR15, 0x1, URZ ;  /* 0x000000010f0f7890 */ /* 0x000fe2000fffe0ff */
[----:B------:R-:W-:Y:S02]  /*5390*/  IMAD.U32 R5, RZ, RZ, UR4 ;  /* 0x00000004ff057e24 */ /* 0x000fe4000f8e00ff */
[----:B------:R-:W-:Y:S01]  /*53a0*/  VIADD R124, R124, 0xffffffe0 ;  /* 0xffffffe07c7c7836 */ /* 0x000fe20000000000 */
[----:B------:R-:W-:Y:S01]  /*53b0*/  ISETP.NE.U32.AND P1, PT, R127, RZ, PT ;  /* 0x000000ff7f00720c */ /* 0x000fe20003f25070 */
[----:B------:R-:W-:-:S04]  /*53c0*/  UISETP.GT.AND UP1, UPT, UR15, 0x1, UPT ;  /* 0x000000010f00788c */ /* 0x000fc8000bf24270 */
[----:B-1----:R-:W-:Y:S02]  /*53d0*/  USEL UR5, URZ, 0x1, !UP1 ;  /* 0x00000001ff057887 */ /* 0x002fe4000c800000 */
[----:B------:R-:W-:Y:S02]  /*53e0*/  USEL UR15, UR15, URZ, !UP1 ;  /* 0x000000ff0f0f7287 */ /* 0x000fe4000c800000 */
[----:B------:R-:W-:-:S04]  /*53f0*/  ULOP3.LUT UR5, UR4, UR5, URZ, 0x3c, !UPT ;  /* 0x0000000504057292 */ /* 0x000fc8000f8e3cff */
[----:B------:R-:W-:Y:S08]  /*5400*/  @P1 BRA `(.L_x_10) ;  /* 0xffffffec00201947 */ /* 0x000ff0000383ffff */
.L_x_7:
[----:B------:R-:W-:-:S13]  /*5410*/  ISETP.GE.AND P0, PT, R6, 0x20, PT ;  /* 0x000000200600780c */ /* 0x000fda0003f06270 */
[----:B------:R-:W-:Y:S05]  /*5420*/  @!P0 BRA `(.L_x_11) ;  /* 0x0000000000108947 */ /* 0x000fea0003800000 */
[----:B------:R-:W-:-:S06]  /*5430*/  USHF.L.U32 UR4, UR4, 0x1f, URZ ;  /* 0x0000001f04047899 */ /* 0x000fcc00080006ff */
[----:B0-----:R-:W-:-:S04]  /*5440*/  IMAD.U32 R4, RZ, RZ, UR4 ;  /* 0x00000004ff047e24 */ /* 0x001fc8000f8e00ff */
[----:B------:R-:W0:Y:S02]  /*5450*/  SYNCS.PHASECHK.TRANS64.TRYWAIT P0, [UR14], R4 ;  /* 0x00000004ff0075a7 */ /* 0x000e24000800110e */
[----:B0-----:R-:W-:Y:S05]  /*5460*/  @!P0 BRA `(.L_x_12) ;  /* 0x00000058009c8947 */ /* 0x001fea0003800000 */
.L_x_11:
[----:B------:R-:W-:Y:S01]  /*5470*/  BAR.SYNC.DEFER_BLOCKING 0x0 ;  /* 0x0000000000007b1d */ /* 0x000fe20000010000 */
[C-C-:B0-----:R-:W-:Y:S02]  /*5480*/  LOP3.LUT R134, R2.reuse, 0x12, R3.reuse, 0xfe, !PT ;  /* 0x0000001202867812 */ /* 0x141fe400078efe03 */
[C-C-:B------:R-:W-:Y:S02]  /*5490*/  LOP3.LUT R136, R2.reuse, 0x10, R3.reuse, 0xfe, !PT ;  /* 0x0000001002887812 */ /* 0x140fe400078efe03 */
[C-C-:B------:R-:W-:Y:S01]  /*54a0*/  LOP3.LUT R138, R2.reuse, 0xe, R3.reuse, 0xfe, !PT ;  /* 0x0000000e028a7812 */ /* 0x140fe200078efe03 */
[----:B------:R-:W0:Y:S01]  /*54b0*/  LDCU.128 UR12, c[0x0][0x390] ;  /* 0x00007200ff0c77ac */ /* 0x000e220008000c00 */
[C-C-:B------:R-:W-:Y:S02]  /*54c0*/  LOP3.LUT R140, R2.reuse, 0xc, R3.reuse, 0xfe, !PT ;  /* 0x0000000c028c7812 */ /* 0x140fe400078efe03 */
[C-C-:B------:R-:W-:Y:S01]  /*54d0*/  LOP3.LUT R142, R2.reuse, 0xa, R3.reuse, 0xfe, !PT ;  /* 0x0000000a028e7812 */ /* 0x140fe200078efe03 */
[----:B------:R-:W1:Y:S01]  /*54e0*/  LDCU UR4, c[0x0][0x39c] ;  /* 0x00007380ff0477ac */ /* 0x000e620008000800 */
[----:B------:R-:W-:-:S02]  /*54f0*/  LOP3.LUT R144, R2, 0x8, R3, 0xfe, !PT ;  /* 0x0000000802907812 */ /* 0x000fc400078efe03 */
[C-C-:B------:R-:W-:Y:S01]  /*5500*/  LOP3.LUT R146, R2.reuse, 0x6, R3.reuse, 0xfe, !PT ;  /* 0x0000000602927812 */ /* 0x140fe200078efe03 */
[----:B------:R-:W2:Y:S01]  /*5510*/  LDCU UR5, c[0x0][0x39c] ;  /* 0x00007380ff0577ac */ /* 0x000ea20008000800 */
[----:B------:R-:W-:Y:S01]  /*5520*/  LOP3.LUT R148, R2, 0x4, R3, 0xfe, !PT ;  /* 0x0000000402947812 */ /* 0x000fe200078efe03 */
[----:B------:R-:W3:Y:S01]  /*5530*/  LDCU UR6, c[0x0][0x39c] ;  /* 0x00007380ff0677ac */ /* 0x000ee20008000800 */
[----:B------:R-:W4:Y:S02]  /*5540*/  @!P2 SYNCS.CCTL.IV [UR8+0x6000] ;  /* 0x00600000ff00a9b1 */ /* 0x000f240008000008 */
[----:B----4-:R-:W-:Y:S01]  /*5550*/  BAR.SYNC.DEFER_BLOCKING 0x0 ;  /* 0x0000000000007b1d */ /* 0x010fe20000010000 */
[----:B0-----:R-:W-:-:S05]  /*5560*/  ISETP.GE.AND P0, PT, R0, UR14, PT ;  /* 0x0000000e00007c0c */ /* 0x001fca000bf06270 */
[----:B------:R-:W0:Y:S01]  /*5570*/  LDTM.x128 R4, tmem[UR9] ;  /* 0x00000009000479ee */ /* 0x000e2200083c0000 */
[----:B------:R-:W4:Y:S01]  /*5580*/  @!P2 SYNCS.CCTL.IV [UR8+0x6008] ;  /* 0x00600800ff00a9b1 */ /* 0x000f220008000008 */
[----:B------:R-:W-:Y:S01]  /*5590*/  NOP ;  /* 0x0000000000007918 */ /* 0x000fe20000000000 */
[----:B0-----:R-:W-:Y:S02]  /*55a0*/  F2FP.SATFINITE.E5M2.F32.PACK_AB_MERGE_C R133, R7, R6, RZ ;  /* 0x000000060785723e */ /* 0x001fe400048060ff */
[----:B------:R-:W-:Y:S02]  /*55b0*/  LOP3.LUT R7, R132, 0x80, RZ, 0xc0, !PT ;  /* 0x0000008084077812 */ /* 0x000fe400078ec0ff */
[----:B------:R-:W-:Y:S02]  /*55c0*/  F2FP.SATFINITE.E5M2.F32.PACK_AB_MERGE_C R5, R5, R4, RZ ;  /* 0x000000040505723e */ /* 0x000fe400048060ff */
[----:B------:R-:W-:Y:S02]  /*55d0*/  F2FP.SATFINITE.E5M2.F32.PACK_AB_MERGE_C R12, R13, R12, RZ ;  /* 0x0000000c0d0c723e */ /* 0x000fe400048060ff */
[----:B------:R-:W-:-:S02]  /*55e0*/  F2FP.SATFINITE.E5M2.F32.PACK_AB_MERGE_C R14, R15, R14, RZ ;  /* 0x0000000e0f0e723e */ /* 0x000fc400048060ff */
[----:B------:R-:W-:Y:S02]  /*55f0*/  F2FP.SATFINITE.E5M2.F32.PACK_AB_MERGE_C R16, R17, R16, RZ ;  /* 0x000000101110723e */ /* 0x000fe400048060ff */
[----:B------:R-:W-:Y:S02]  /*5600*/  F2FP.SATFINITE.E5M2.F32.PACK_AB_MERGE_C R21, R21, R20, RZ ;  /* 0x000000141515723e */ /* 0x000fe400048060ff */
[----:B------:R-:W-:Y:S02]  /*5610*/  F2FP.SATFINITE.E5M2.F32.PACK_AB_MERGE_C R33, R33, R32, RZ ;  /* 0x000000202121723e */ /* 0x000fe400048060ff */
[----:B------:R-:W-:Y:S02]  /*5620*/  F2FP.SATFINITE.E5M2.F32.PACK_AB_MERGE_C R35, R35, R34, RZ ;  /* 0x000000222323723e */ /* 0x000fe400048060ff */
[----:B------:R-:W-:Y:S02]  /*5630*/  F2FP.SATFINITE.E5M2.F32.PACK_AB_MERGE_C R37, R37, R36, RZ ;  /* 0x000000242525723e */ /* 0x000fe400048060ff */
[----:B------:R-:W-:-:S02]  /*5640*/  F2FP.SATFINITE.E5M2.F32.PACK_AB_MERGE_C R39, R39, R38, RZ ;  /* 0x000000262727723e */ /* 0x000fc400048060ff */
[----:B------:R-:W-:Y:S02]  /*5650*/  F2FP.SATFINITE.E5M2.F32.PACK_AB_MERGE_C R41, R41, R40, RZ ;  /* 0x000000282929723e */ /* 0x000fe400048060ff */
[C---:B------:R-:W-:Y:S02]  /*5660*/  LOP3.LUT R4, R2.reuse, R3, RZ, 0xfc, !PT ;  /* 0x0000000302047212 */ /* 0x040fe400078efcff */
[----:B------:R-:W-:Y:S02]  /*5670*/  F2FP.SATFINITE.E5M2.F32.PACK_AB_MERGE_C R8, R9, R8, RZ ;  /* 0x000000080908723e */ /* 0x000fe400048060ff */
[C-C-:B------:R-:W-:Y:S02]  /*5680*/  LOP3.LUT R6, R2.reuse, 0x1e, R3.reuse, 0xfe, !PT ;  /* 0x0000001e02067812 */ /* 0x140fe400078efe03 */
[C-C-:B------:R-:W-:Y:S02]  /*5690*/  LOP3.LUT R32, R2.reuse, 0x1c, R3.reuse, 0xfe, !PT ;  /* 0x0000001c02207812 */ /* 0x140fe400078efe03 */
[----:B------:R-:W-:-:S02]  /*56a0*/  LOP3.LUT R34, R2, 0x1a, R3, 0xfe, !PT ;  /* 0x0000001a02227812 */ /* 0x000fc400078efe03 */
[C-C-:B------:R-:W-:Y:S02]  /*56b0*/  LOP3.LUT R36, R2.reuse, 0x18, R3.reuse, 0xfe, !PT ;  /* 0x0000001802247812 */ /* 0x140fe400078efe03 */
[C-C-:B------:R-:W-:Y:S02]  /*56c0*/  LOP3.LUT R38, R2.reuse, 0x16, R3.reuse, 0xfe, !PT ;  /* 0x0000001602267812 */ /* 0x140fe400078efe03 */
[C-C-:B------:R-:W-:Y:S02]  /*56d0*/  LOP3.LUT R40, R2.reuse, 0x14, R3.reuse, 0xfe, !PT ;  /* 0x0000001402287812 */ /* 0x140fe400078efe03 */
[----:B------:R-:W-:Y:S02]  /*56e0*/  LOP3.LUT R20, R2, 0x2, R3, 0xfe, !PT ;  /* 0x0000000202147812 */ /* 0x000fe400078efe03 */
[----:B------:R-:W-:Y:S02]  /*56f0*/  LEA R7, R7, UR8, 0x5 ;  /* 0x0000000807077c11 */ /* 0x000fe4000f8e28ff */
[----:B------:R-:W-:-:S02]  /*5700*/  LOP3.LUT R2, R132, 0x7f, RZ, 0xc0, !PT ;  /* 0x0000007f84027812 */ /* 0x000fc400078ec0ff */
[----:B------:R-:W-:Y:S02]  /*5710*/  F2FP.SATFINITE.E5M2.F32.PACK_AB_MERGE_C R42, R43, R42, RZ ;  /* 0x0000002a2b2a723e */ /* 0x000fe400048060ff */
[----:B------:R-:W-:Y:S01]  /*5720*/  F2FP.SATFINITE.E5M2.F32.PACK_AB_MERGE_C R44, R45, R44, RZ ;  /* 0x0000002c2d2c723e */ /* 0x000fe200048060ff */
[----:B------:R-:W-:Y:S01]  /*5730*/  IMAD R7, R2, 0x10, R7 ;  /* 0x0000001002077824 */ /* 0x000fe200078e0207 */
[----:B------:R-:W-:Y:S02]  /*5740*/  F2FP.SATFINITE.E5M2.F32.PACK_AB_MERGE_C R24, R25, R24, RZ ;  /* 0x000000181918723e */ /* 0x000fe400048060ff */
[----:B------:R-:W-:Y:S02]  /*5750*/  F2FP.SATFINITE.E5M2.F32.PACK_AB_MERGE_C R26, R27, R26, RZ ;  /* 0x0000001a1b1a723e */ /* 0x000fe400048060ff */
[----:B------:R-:W-:Y:S02]  /*5760*/  LOP3.LUT R3, R4, 0xfe, RZ, 0xfc, !PT ;  /* 0x000000fe04037812 */ /* 0x000fe400078efcff */
[----:B------:R-:W-:-:S02]  /*5770*/  LOP3.LUT R45, R16, 0xffff, RZ, 0xc0, !PT ;  /* 0x0000ffff102d7812 */ /* 0x000fc400078ec0ff */
[----:B------:R-:W-:Y:S02]  /*5780*/  LOP3.LUT R43, R12, 0xffff, RZ, 0xc0, !PT ;  /* 0x0000ffff0c2b7812 */ /* 0x000fe400078ec0ff */
[----:B------:R-:W-:Y:S02]  /*5790*/  LOP3.LUT R152, R14, 0xffff, RZ, 0xc0, !PT ;  /* 0x0000ffff0e987812 */ /* 0x000fe400078ec0ff */
[----:B------:R-:W-:Y:S02]  /*57a0*/  F2FP.SATFINITE.E5M2.F32.PACK_AB_MERGE_C R22, R23, R22, RZ ;  /* 0x000000161716723e */ /* 0x000fe400048060ff */
[----:B------:R-:W-:Y:S02]  /*57b0*/  F2FP.SATFINITE.E5M2.F32.PACK_AB_MERGE_C R28, R29, R28, RZ ;  /* 0x0000001c1d1c723e */ /* 0x000fe400048060ff */
[----:B------:R-:W-:Y:S02]  /*57c0*/  F2FP.SATFINITE.E5M2.F32.PACK_AB_MERGE_C R30, R31, R30, RZ ;  /* 0x0000001e1f1e723e */ /* 0x000fe400048060ff */
[----:B------:R-:W-:-:S02]  /*57d0*/  LOP3.LUT R25, R5, 0xffff, RZ, 0xc0, !PT ;  /* 0x0000ffff05197812 */ /* 0x000fc400078ec0ff */
[----:B------:R-:W-:Y:S02]  /*57e0*/  LOP3.LUT R150, R133, 0xffff, RZ, 0xc0, !PT ;  /* 0x0000ffff85967812 */ /* 0x000fe400078ec0ff */
[----:B------:R-:W-:Y:S02]  /*57f0*/  LOP3.LUT R27, R8, 0xffff, RZ, 0xc0, !PT ;  /* 0x0000ffff081b7812 */ /* 0x000fe400078ec0ff */
[----:B------:R-:W-:Y:S02]  /*5800*/  F2FP.SATFINITE.E5M2.F32.PACK_AB_MERGE_C R46, R47, R46, RZ ;  /* 0x0000002e2f2e723e */ /* 0x000fe400048060ff */
[----:B------:R-:W-:Y:S02]  /*5810*/  F2FP.SATFINITE.E5M2.F32.PACK_AB_MERGE_C R48, R49, R48, RZ ;  /* 0x000000303130723e */ /* 0x000fe400048060ff */
[----:B------:R-:W-:Y:S02]  /*5820*/  F2FP.SATFINITE.E5M2.F32.PACK_AB_MERGE_C R50, R51, R50, RZ ;  /* 0x000000323332723e */ /* 0x000fe400048060ff */
[----:B------:R-:W-:-:S02]  /*5830*/  F2FP.SATFINITE.E5M2.F32.PACK_AB_MERGE_C R52, R53, R52, RZ ;  /* 0x000000343534723e */ /* 0x000fc400048060ff */
[----:B-1----:R-:W-:Y:S01]  /*5840*/  ISETP.LT.AND P1, PT, R3, UR4, !P0 ;  /* 0x0000000403007c0c */ /* 0x002fe2000c721270 */
[----:B------:R-:W0:Y:S01]  /*5850*/  LDCU UR4, c[0x0][0x3b4] ;  /* 0x00007680ff0477ac */ /* 0x000e220008000800 */
[----:B------:R-:W-:Y:S02]  /*5860*/  PRMT R9, R45, 0x3340, R0 ;  /* 0x000033402d097816 */ /* 0x000fe40000000000 */
[----:B------:R-:W-:Y:S02]  /*5870*/  PRMT R2, R43, 0x3340, R152 ;  /* 0x000033402b027816 */ /* 0x000fe40000000098 */
[----:B------:R-:W-:Y:S02]  /*5880*/  F2FP.SATFINITE.E5M2.F32.PACK_AB_MERGE_C R54, R55, R54, RZ ;  /* 0x000000363736723e */ /* 0x000fe400048060ff */
[----:B------:R-:W-:Y:S02]  /*5890*/  F2FP.SATFINITE.E5M2.F32.PACK_AB_MERGE_C R56, R57, R56, RZ ;  /* 0x000000383938723e */ /* 0x000fe400048060ff */
[----:B------:R-:W-:-:S02]  /*58a0*/  F2FP.SATFINITE.E5M2.F32.PACK_AB_MERGE_C R58, R59, R58, RZ ;  /* 0x0000003a3b3a723e */ /* 0x000fc400048060ff */
[----:B------:R-:W-:Y:S02]  /*58b0*/  PRMT R8, R27, 0x3340, R0 ;  /* 0x000033401b087816 */ /* 0x000fe40000000000 */
[----:B------:R-:W-:Y:S02]  /*58c0*/  PRMT R3, R25, 0x3340, R150 ;  /* 0x0000334019037816 */ /* 0x000fe40000000096 */
[----:B------:R-:W-:Y:S02]  /*58d0*/  LOP3.LUT R47, R21, 0xffff, RZ, 0xc0, !PT ;  /* 0x0000ffff152f7812 */ /* 0x000fe400078ec0ff */
[----:B------:R-:W-:Y:S02]  /*58e0*/  LOP3.LUT R154, R22, 0xffff, RZ, 0xc0, !PT ;  /* 0x0000ffff169a7812 */ /* 0x000fe400078ec0ff */
[----:B------:R-:W-:Y:S02]  /*58f0*/  LOP3.LUT R49, R24, 0xffff, RZ, 0xc0, !PT ;  /* 0x0000ffff18317812 */ /* 0x000fe400078ec0ff */
[----:B------:R-:W-:-:S02]  /*5900*/  LOP3.LUT R51, R28, 0xffff, RZ, 0xc0, !PT ;  /* 0x0000ffff1c337812 */ /* 0x000fc400078ec0ff */
[----:B------:R-:W-:Y:S02]  /*5910*/  LOP3.LUT R156, R30, 0xffff, RZ, 0xc0, !PT ;  /* 0x0000ffff1e9c7812 */ /* 0x000fe400078ec0ff */
[----:B------:R-:W-:Y:S02]  /*5920*/  LOP3.LUT R53, R33, 0xffff, RZ, 0xc0, !PT ;  /* 0x0000ffff21357812 */ /* 0x000fe400078ec0ff */
[----:B------:R-:W-:Y:S02]  /*5930*/  LOP3.LUT R55, R37, 0xffff, RZ, 0xc0, !PT ;  /* 0x0000ffff25377812 */ /* 0x000fe400078ec0ff */
[----:B------:R-:W-:Y:S02]  /*5940*/  LOP3.LUT R158, R39, 0xffff, RZ, 0xc0, !PT ;  /* 0x0000ffff279e7812 */ /* 0x000fe400078ec0ff */
[----:B------:R-:W-:Y:S02]  /*5950*/  LOP3.LUT R41, R41, 0xffff, RZ, 0xc0, !PT ;  /* 0x0000ffff29297812 */ /* 0x000fe400078ec0ff */
[----:B------:R-:W-:-:S02]  /*5960*/  LOP3.LUT R57, R44, 0xffff, RZ, 0xc0, !PT ;  /* 0x0000ffff2c397812 */ /* 0x000fc400078ec0ff */
[----:B------:R-:W-:Y:S02]  /*5970*/  LOP3.LUT R160, R46, 0xffff, RZ, 0xc0, !PT ;  /* 0x0000ffff2ea07812 */ /* 0x000fe400078ec0ff */
[----:B------:R-:W-:Y:S02]  /*5980*/  LOP3.LUT R59, R48, 0xffff, RZ, 0xc0, !PT ;  /* 0x0000ffff303b7812 */ /* 0x000fe400078ec0ff */
[----:B------:R-:W-:Y:S02]  /*5990*/  F2FP.SATFINITE.E5M2.F32.PACK_AB_MERGE_C R60, R61, R60, RZ ;  /* 0x0000003c3d3c723e */ /* 0x000fe400048060ff */
        /* <DEDUP_REMOVED lines=10> */
[----:B------:R-:W-:Y:S02]  /*5a40*/  PRMT R9, R2, 0x5410, R9 ;  /* 0x0000541002097816 */ /* 0x000fe40000000009 */
[----:B------:R-:W-:Y:S02]  /*5a50*/  PRMT R8, R3, 0x5410, R8 ;  /* 0x0000541003087816 */ /* 0x000fe40000000008 */
[--C-:B------:R-:W-:Y:S02]  /*5a60*/  PRMT R11, R49, 0x3340, R0.reuse ;  /* 0x00003340310b7816 */ /* 0x100fe40000000000 */
[----:B------:R-:W-:Y:S02]  /*5a70*/  PRMT R19, R53, 0x3340, R0 ;  /* 0x0000334035137816 */ /* 0x000fe40000000000 */
[----:B------:R-:W-:-:S02]  /*5a80*/  PRMT R2, R47, 0x3340, R154 ;  /* 0x000033402f027816 */ /* 0x000fc4000000009a */
[----:B------:R-:W-:Y:S02]  /*5a90*/  PRMT R12, R51, 0x3340, R156 ;  /* 0x00003340330c7816 */ /* 0x000fe4000000009c */
[----:B------:R-:W-:Y:S02]  /*5aa0*/  F2FP.SATFINITE.E5M2.F32.PACK_AB_MERGE_C R66, R67, R66, RZ ;  /* 0x000000424342723e */ /* 0x000fe400048060ff */
[--C-:B------:R-:W-:Y:S02]  /*5ab0*/  PRMT R3, R41, 0x3340, R0.reuse ;  /* 0x0000334029037816 */ /* 0x100fe40000000000 */
[----:B------:R-:W-:Y:S02]  /*5ac0*/  PRMT R5, R59, 0x3340, R0 ;  /* 0x000033403b057816 */ /* 0x000fe40000000000 */
[----:B------:R-:W-:Y:S02]  /*5ad0*/  PRMT R14, R55, 0x3340, R158 ;  /* 0x00003340370e7816 */ /* 0x000fe4000000009e */
[----:B------:R-:W-:-:S02]  /*5ae0*/  PRMT R16, R57, 0x3340, R160 ;  /* 0x0000334039107816 */ /* 0x000fc400000000a0 */
[----:B------:R-:W-:Y:S02]  /*5af0*/  LOP3.LUT R61, R52, 0xffff, RZ, 0xc0, !PT ;  /* 0x0000ffff343d7812 */ /* 0x000fe400078ec0ff */
[----:B------:R-:W-:Y:S02]  /*5b00*/  LOP3.LUT R162, R54, 0xffff, RZ, 0xc0, !PT ;  /* 0x0000ffff36a27812 */ /* 0x000fe400078ec0ff */
[----:B------:R-:W-:Y:S02]  /*5b10*/  LOP3.LUT R63, R56, 0xffff, RZ, 0xc0, !PT ;  /* 0x0000ffff383f7812 */ /* 0x000fe400078ec0ff */
[----:B------:R-:W-:Y:S02]  /*5b20*/  F2FP.SATFINITE.E5M2.F32.PACK_AB_MERGE_C R74, R75, R74, RZ ;  /* 0x0000004a4b4a723e */ /* 0x000fe400048060ff */
[----:B------:R-:W-:Y:S02]  /*5b30*/  LOP3.LUT R65, R60, 0xffff, RZ, 0xc0, !PT ;  /* 0x0000ffff3c417812 */ /* 0x000fe400078ec0ff */
[----:B------:R-:W-:-:S02]  /*5b40*/  LOP3.LUT R62, R62, 0xffff, RZ, 0xc0, !PT ;  /* 0x0000ffff3e3e7812 */ /* 0x000fc400078ec0ff */
[----:B------:R-:W-:Y:S02]  /*5b50*/  LOP3.LUT R67, R64, 0xffff, RZ, 0xc0, !PT ;  /* 0x0000ffff40437812 */ /* 0x000fe400078ec0ff */
[----:B------:R-:W-:Y:S02]  /*5b60*/  LOP3.LUT R68, R68, 0xffff, RZ, 0xc0, !PT ;  /* 0x0000ffff44447812 */ /* 0x000fe400078ec0ff */
[----:B------:R-:W-:Y:S02]  /*5b70*/  LOP3.LUT R69, R70, 0xffff, RZ, 0xc0, !PT ;  /* 0x0000ffff46457812 */ /* 0x000fe400078ec0ff */
[----:B------:R-:W-:Y:S02]  /*5b80*/  LOP3.LUT R71, R72, 0xffff, RZ, 0xc0, !PT ;  /* 0x0000ffff48477812 */ /* 0x000fe400078ec0ff */
[----:B------:R-:W-:Y:S02]  /*5b90*/  F2FP.SATFINITE.E5M2.F32.PACK_AB_MERGE_C R84, R85, R84, RZ ;  /* 0x000000545554723e */ /* 0x000fe400048060ff */
[----:B------:R-:W-:-:S02]  /*5ba0*/  F2FP.SATFINITE.E5M2.F32.PACK_AB_MERGE_C R86, R87, R86, RZ ;  /* 0x000000565756723e */ /* 0x000fc400048060ff */
[----:B------:R-:W-:Y:S02]  /*5bb0*/  F2FP.SATFINITE.E5M2.F32.PACK_AB_MERGE_C R88, R89, R88, RZ ;  /* 0x000000585958723e */ /* 0x000fe400048060ff */
[----:B------:R-:W-:Y:S02]  /*5bc0*/  LOP3.LUT R76, R76, 0xffff, RZ, 0xc0, !PT ;  /* 0x0000ffff4c4c7812 */ /* 0x000fe400078ec0ff */
[----:B------:R-:W-:Y:S02]  /*5bd0*/  LOP3.LUT R73, R78, 0xffff, RZ, 0xc0, !PT ;  /* 0x0000ffff4e497812 */ /* 0x000fe400078ec0ff */
[----:B------:R-:W-:Y:S02]  /*5be0*/  LOP3.LUT R75, R80, 0xffff, RZ, 0xc0, !PT ;  /* 0x0000ffff504b7812 */ /* 0x000fe400078ec0ff */
[----:B------:R-:W-:Y:S02]  /*5bf0*/  F2FP.SATFINITE.E5M2.F32.PACK_AB_MERGE_C R92, R93, R92, RZ ;  /* 0x0000005c5d5c723e */ /* 0x000fe400048060ff */
[----:B------:R-:W-:-:S02]  /*5c00*/  F2FP.SATFINITE.E5M2.F32.PACK_AB_MERGE_C R94, R95, R94, RZ ;  /* 0x0000005e5f5e723e */ /* 0x000fc400048060ff */
[----:B------:R-:W-:Y:S02]  /*5c10*/  F2FP.SATFINITE.E5M2.F32.PACK_AB_MERGE_C R96, R97, R96, RZ ;  /* 0x000000606160723e */ /* 0x000fe400048060ff */
[----:B------:R-:W-:Y:S02]  /*5c20*/  F2FP.SATFINITE.E5M2.F32.PACK_AB_MERGE_C R108, R109, R108, RZ ;  /* 0x0000006c6d6c723e */ /* 0x000fe400048060ff */
[----:B------:R-:W-:Y:S02]  /*5c30*/  F2FP.SATFINITE.E5M2.F32.PACK_AB_MERGE_C R110, R111, R110, RZ ;  /* 0x0000006e6f6e723e */ /* 0x000fe400048060ff */
[----:B------:R-:W-:Y:S02]  /*5c40*/  F2FP.SATFINITE.E5M2.F32.PACK_AB_MERGE_C R112, R113, R112, RZ ;  /* 0x000000707170723e */ /* 0x000fe400048060ff */
[----:B------:R-:W-:Y:S02]  /*5c50*/  PRMT R11, R2, 0x5410, R11 ;  /* 0x00005410020b7816 */ /* 0x000fe4000000000b */
[----:B------:R-:W-:-:S02]  /*5c60*/  PRMT R19, R12, 0x5410, R19 ;  /* 0x000054100c137816 */ /* 0x000fc40000000013 */
[----:B------:R-:W-:Y:S02]  /*5c70*/  PRMT R3, R14, 0x5410, R3 ;  /* 0x000054100e037816 */ /* 0x000fe40000000003 */
[----:B------:R-:W-:Y:S02]  /*5c80*/  PRMT R2, R16, 0x5410, R5 ;  /* 0x0000541010027816 */ /* 0x000fe40000000005 */
[----:B------:R-:W-:Y:S02]  /*5c90*/  PRMT R15, R63, 0x3340, R0 ;  /* 0x000033403f0f7816 */ /* 0x000fe40000000000 */
[----:B------:R-:W-:Y:S02]  /*5ca0*/  PRMT R12, R61, 0x3340, R162 ;  /* 0x000033403d0c7816 */ /* 0x000fe400000000a2 */
[--C-:B------:R-:W-:Y:S02]  /*5cb0*/  PRMT R14, R67, 0x3340, R0.reuse ;  /* 0x00003340430e7816 */ /* 0x100fe40000000000 */
[----:B------:R-:W-:-:S02]  /*5cc0*/  PRMT R13, R71, 0x3340, R0 ;  /* 0x00003340470d7816 */ /* 0x000fc40000000000 */
[----:B------:R-:W-:Y:S02]  /*5cd0*/  PRMT R5, R65, 0x3340, R62 ;  /* 0x0000334041057816 */ /* 0x000fe4000000003e */
[----:B------:R-:W-:Y:S02]  /*5ce0*/  PRMT R16, R68, 0x3340, R69 ;  /* 0x0000334044107816 */ /* 0x000fe40000000045 */
[----:B------:R-:W-:Y:S02]  /*5cf0*/  F2FP.SATFINITE.E5M2.F32.PACK_AB_MERGE_C R82, R83, R82, RZ ;  /* 0x000000525352723e */ /* 0x000fe400048060ff */
[----:B------:R-:W-:Y:S02]  /*5d00*/  F2FP.SATFINITE.E5M2.F32.PACK_AB_MERGE_C R90, R91, R90, RZ ;  /* 0x0000005a5b5a723e */ /* 0x000fe400048060ff */
[----:B------:R-:W-:Y:S02]  /*5d10*/  F2FP.SATFINITE.E5M2.F32.PACK_AB_MERGE_C R100, R101, R100, RZ ;  /* 0x000000646564723e */ /* 0x000fe400048060ff */
[----:B------:R-:W-:-:S02]  /*5d20*/  F2FP.SATFINITE.E5M2.F32.PACK_AB_MERGE_C R102, R103, R102, RZ ;  /* 0x000000666766723e */ /* 0x000fc400048060ff */
[----:B------:R-:W-:Y:S02]  /*5d30*/  F2FP.SATFINITE.E5M2.F32.PACK_AB_MERGE_C R104, R105, R104, RZ ;  /* 0x000000686968723e */ /* 0x000fe400048060ff */
[----:B------:R-:W-:Y:S02]  /*5d40*/  PRMT R17, R75, 0x3340, R0 ;  /* 0x000033404b117816 */ /* 0x000fe40000000000 */
[----:B------:R-:W-:Y:S02]  /*5d50*/  PRMT R22, R76, 0x3340, R73 ;  /* 0x000033404c167816 */ /* 0x000fe40000000049 */
        /* <DEDUP_REMOVED lines=9> */
[----:B------:R-:W-:Y:S02]  /*5df0*/  PRMT R15, R12, 0x5410, R15 ;  /* 0x000054100c0f7816 */ /* 0x000fe4000000000f */
[----:B------:R-:W-:Y:S02]  /*5e00*/  PRMT R14, R5, 0x5410, R14 ;  /* 0x00005410050e7816 */ /* 0x000fe4000000000e */
[----:B------:R-:W-:Y:S02]  /*5e10*/  PRMT R12, R16, 0x5410, R13 ;  /* 0x00005410100c7816 */ /* 0x000fe4000000000d */
[----:B------:R-:W-:Y:S02]  /*5e20*/  PRMT R13, R22, 0x5410, R17 ;  /* 0x00005410160d7816 */ /* 0x000fe40000000011 */
[----:B------:R-:W-:Y:S02]  /*5e30*/  LOP3.LUT R100, R100, 0xffff, RZ, 0xc0, !PT ;  /* 0x0000ffff64647812 */ /* 0x000fe400078ec0ff */
[----:B------:R-:W-:-:S02]  /*5e40*/  LOP3.LUT R85, R102, 0xffff, RZ, 0xc0, !PT ;  /* 0x0000ffff66557812 */ /* 0x000fc400078ec0ff */
[----:B------:R-:W-:Y:S02]  /*5e50*/  LOP3.LUT R87, R104, 0xffff, RZ, 0xc0, !PT ;  /* 0x0000ffff68577812 */ /* 0x000fe400078ec0ff */
[----:B------:R-:W-:Y:S02]  /*5e60*/  PRMT R16, R79, 0x3340, R0 ;  /* 0x000033404f107816 */ /* 0x000fe40000000000 */
[----:B------:R-:W-:Y:S02]  /*5e70*/  PRMT R5, R84, 0x3340, R77 ;  /* 0x0000334054057816 */ /* 0x000fe4000000004d */
[----:B------:R-:W-:Y:S02]  /*5e80*/  F2FP.SATFINITE.E5M2.F32.PACK_AB_MERGE_C R124, R125, R124, RZ ;  /* 0x0000007c7d7c723e */ /* 0x000fe400048060ff */
[----:B------:R-:W-:Y:S02]  /*5e90*/  F2FP.SATFINITE.E5M2.F32.PACK_AB_MERGE_C R126, R127, R126, RZ ;  /* 0x0000007e7f7e723e */ /* 0x000fe400048060ff */
[----:B------:R-:W-:-:S02]  /*5ea0*/  F2FP.SATFINITE.E5M2.F32.PACK_AB_MERGE_C R128, R129, R128, RZ ;  /* 0x000000808180723e */ /* 0x000fc400048060ff */
[--C-:B------:R-:W-:Y:S02]  /*5eb0*/  PRMT R17, R83, 0x3340, R0.reuse ;  /* 0x0000334053117816 */ /* 0x100fe40000000000 */
[----:B------:R-:W-:Y:S02]  /*5ec0*/  PRMT R23, R91, 0x3340, R0 ;  /* 0x000033405b177816 */ /* 0x000fe40000000000 */
[----:B------:R-:W-:Y:S02]  /*5ed0*/  PRMT R22, R92, 0x3340, R81 ;  /* 0x000033405c167816 */ /* 0x000fe40000000051 */
[----:B------:R-:W-:Y:S02]  /*5ee0*/  PRMT R28, R108, 0x3340, R89 ;  /* 0x000033406c1c7816 */ /* 0x000fe40000000059 */
[----:B------:R-:W-:Y:S02]  /*5ef0*/  F2FP.SATFINITE.E5M2.F32.PACK_AB_MERGE_C R116, R117, R116, RZ ;  /* 0x000000747574723e */ /* 0x000fe400048060ff */
[----:B------:R-:W-:-:S02]  /*5f00*/  F2FP.SATFINITE.E5M2.F32.PACK_AB_MERGE_C R118, R119, R118, RZ ;  /* 0x000000767776723e */ /* 0x000fc400048060ff */
[----:B------:R-:W-:Y:S02]  /*5f10*/  F2FP.SATFINITE.E5M2.F32.PACK_AB_MERGE_C R120, R121, R120, RZ ;  /* 0x000000787978723e */ /* 0x000fe400048060ff */
[----:B------:R-:W-:Y:S02]  /*5f20*/  F2FP.SATFINITE.E5M2.F32.PACK_AB_MERGE_C R98, R99, R98, RZ ;  /* 0x000000626362723e */ /* 0x000fe400048060ff */
[----:B------:R-:W-:Y:S02]  /*5f30*/  PRMT R21, R87, 0x3340, R0 ;  /* 0x0000334057157816 */ /* 0x000fe40000000000 */
[----:B------:R-:W-:Y:S02]  /*5f40*/  PRMT R24, R100, 0x3340, R85 ;  /* 0x0000334064187816 */ /* 0x000fe40000000055 */
[----:B------:R-:W-:Y:S02]  /*5f50*/  PRMT R16, R5, 0x5410, R16 ;  /* 0x0000541005107816 */ /* 0x000fe40000000010 */
[----:B------:R-:W-:-:S02]  /*5f60*/  PRMT R17, R22, 0x5410, R17 ;  /* 0x0000541016117816 */ /* 0x000fc40000000011 */
[----:B------:R-:W-:Y:S02]  /*5f70*/  PRMT R5, R28, 0x5410, R23 ;  /* 0x000054101c057816 */ /* 0x000fe40000000017 */
[----:B------:R-:W-:Y:S02]  /*5f80*/  LOP3.LUT R124, R124, 0xffff, RZ, 0xc0, !PT ;  /* 0x0000ffff7c7c7812 */ /* 0x000fe400078ec0ff */
[----:B------:R-:W-:Y:S02]  /*5f90*/  LOP3.LUT R97, R126, 0xffff, RZ, 0xc0, !PT ;  /* 0x0000ffff7e617812 */ /* 0x000fe400078ec0ff */
[----:B------:R-:W-:Y:S02]  /*5fa0*/  LOP3.LUT R99, R128, 0xffff, RZ, 0xc0, !PT ;  /* 0x0000ffff80637812 */ /* 0x000fe400078ec0ff */
[----:B------:R-:W-:Y:S02]  /*5fb0*/  SHF.R.U32.HI R22, RZ, 0x8, R25 ;  /* 0x00000008ff167819 */ /* 0x000fe40000011619 */
[----:B------:R-:W-:-:S02]  /*5fc0*/  SHF.R.U32.HI R23, RZ, 0x8, R150 ;  /* 0x00000008ff177819 */ /* 0x000fc40000011696 */
[----:B------:R-:W-:Y:S02]  /*5fd0*/  LOP3.LUT R116, R116, 0xffff, RZ, 0xc0, !PT ;  /* 0x0000ffff74747812 */ /* 0x000fe400078ec0ff */
[----:B------:R-:W-:Y:S02]  /*5fe0*/  LOP3.LUT R93, R118, 0xffff, RZ, 0xc0, !PT ;  /* 0x0000ffff765d7812 */ /* 0x000fe400078ec0ff */
[----:B------:R-:W-:Y:S02]  /*5ff0*/  LOP3.LUT R95, R120, 0xffff, RZ, 0xc0, !PT ;  /* 0x0000ffff785f7812 */ /* 0x000fe400078ec0ff */
[----:B------:R-:W-:Y:S02]  /*6000*/  PRMT R21, R24, 0x5410, R21 ;  /* 0x0000541018157816 */ /* 0x000fe40000000015 */
[----:B------:R-:W-:Y:S02]  /*6010*/  SHF.R.U32.HI R24, RZ, 0x8, R27 ;  /* 0x00000008ff187819 */ /* 0x000fe4000001161b */
[----:B------:R-:W-:-:S02]  /*6020*/  PRMT R31, R99, 0x3340, R0 ;  /* 0x00003340631f7816 */ /* 0x000fc40000000000 */
[----:B------:R-:W-:Y:S02]  /*6030*/  PRMT R44, R124, 0x3340, R97 ;  /* 0x000033407c2c7816 */ /* 0x000fe40000000061 */
[----:B------:R-:W-:Y:S02]  /*6040*/  LOP3.LUT R28, R22, 0xffff, RZ, 0xc0, !PT ;  /* 0x0000ffff161c7812 */ /* 0x000fe400078ec0ff */
[----:B------:R-:W-:Y:S02]  /*6050*/  LOP3.LUT R27, R23, 0xffff, RZ, 0xc0, !PT ;  /* 0x0000ffff171b7812 */ /* 0x000fe400078ec0ff */
[----:B------:R-:W-:Y:S02]  /*6060*/  PRMT R29, R95, 0x3340, R0 ;  /* 0x000033405f1d7816 */ /* 0x000fe40000000000 */
[----:B------:R-:W-:Y:S02]  /*6070*/  PRMT R30, R116, 0x3340, R93 ;  /* 0x00003340741e7816 */ /* 0x000fe4000000005d */
[----:B------:R-:W-:-:S02]  /*6080*/  PRMT R23, R44, 0x5410, R31 ;  /* 0x000054102c177816 */ /* 0x000fc4000000001f */
[----:B------:R-:W-:Y:S02]  /*6090*/  PRMT R44, R28, 0x3340, R27 ;  /* 0x000033401c2c7816 */ /* 0x000fe4000000001b */
[----:B------:R-:W-:Y:S02]  /*60a0*/  PRMT R22, R30, 0x5410, R29 ;  /* 0x000054101e167816 */ /* 0x000fe4000000001d */
[----:B------:R-:W-:Y:S02]  /*60b0*/  SHF.R.U32.HI R28, RZ, 0x8, R47 ;  /* 0x00000008ff1c7819 */ /* 0x000fe4000001162f */
[----:B------:R-:W-:Y:S02]  /*60c0*/  SHF.R.U32.HI R29, RZ, 0x8, R154 ;  /* 0x00000008ff1d7819 */ /* 0x000fe4000001169a */
[----:B------:R-:W-:Y:S02]  /*60d0*/  LOP3.LUT R25, R24, 0xffff, RZ, 0xc0, !PT ;  /* 0x0000ffff18197812 */ /* 0x000fe400078ec0ff */
[----:B------:R-:W-:-:S02]  /*60e0*/  SHF.R.U32.HI R30, RZ, 0x8, R49 ;  /* 0x00000008ff1e7819 */ /* 0x000fc40000011631 */
[----:B------:R-:W-:Y:S02]  /*60f0*/  LOP3.LUT R37, R28, 0xffff, RZ, 0xc0, !PT ;  /* 0x0000ffff1c257812 */ /* 0x000fe400078ec0ff */
[----:B------:R-:W-:Y:S02]  /*6100*/  LOP3.LUT R28, R29, 0xffff, RZ, 0xc0, !PT ;  /* 0x0000ffff1d1c7812 */ /* 0x000fe400078ec0ff */
[----:B------:R-:W-:Y:S02]  /*6110*/  PRMT R31, R25, 0x3340, R0 ;  /* 0x00003340191f7816 */ /* 0x000fe40000000000 */
[----:B------:R-:W-:Y:S02]  /*6120*/  LOP3.LUT R29, R30, 0xffff, RZ, 0xc0, !PT ;  /* 0x0000ffff1e1d7812 */ /* 0x000fe400078ec0ff */
[----:B------:R-:W-:Y:S02]  /*6130*/  SHF.R.U32.HI R24, RZ, 0x8, R43 ;  /* 0x00000008ff187819 */ /* 0x000fe4000001162b */
[----:B------:R-:W-:-:S02]  /*6140*/  SHF.R.U32.HI R25, RZ, 0x8, R152 ;  /* 0x00000008ff197819 */ /* 0x000fc40000011698 */
[----:B------:R-:W-:Y:S02]  /*6150*/  PRMT R48, R37, 0x3340, R28 ;  /* 0x0000334025307816 */ /* 0x000fe4000000001c */
[----:B------:R-:W-:Y:S02]  /*6160*/  PRMT R37, R29, 0x3340, R0 ;  /* 0x000033401d257816 */ /* 0x000fe40000000000 */
[----:B------:R-:W-:Y:S02]  /*6170*/  SHF.R.U32.HI R28, RZ, 0x8, R55 ;  /* 0x00000008ff1c7819 */ /* 0x000fe40000011637 */
[----:B------:R-:W-:Y:S02]  /*6180*/  LOP3.LUT R24, R24, 0xffff, RZ, 0xc0, !PT ;  /* 0x0000ffff18187812 */ /* 0x000fe400078ec0ff */
[----:B------:R-:W-:Y:S02]  /*6190*/  LOP3.LUT R25, R25, 0xffff, RZ, 0xc0, !PT ;  /* 0x0000ffff19197812 */ /* 0x000fe400078ec0ff */
[----:B------:R-:W-:-:S02]  /*61a0*/  SHF.R.U32.HI R29, RZ, 0x8, R158 ;  /* 0x00000008ff1d7819 */ /* 0x000fc4000001169e */
[----:B------:R-:W-:Y:S02]  /*61b0*/  SHF.R.U32.HI R30, RZ, 0x8, R41 ;  /* 0x00000008ff1e7819 */ /* 0x000fe40000011629 */
[----:B------:R-:W-:Y:S02]  /*61c0*/  LOP3.LUT R41, R28, 0xffff, RZ, 0xc0, !PT ;  /* 0x0000ffff1c297812 */ /* 0x000fe400078ec0ff */
[----:B------:R-:W-:Y:S02]  /*61d0*/  PRMT R46, R24, 0x3340, R25 ;  /* 0x00003340182e7816 */ /* 0x000fe40000000019 */
[----:B------:R-:W-:Y:S02]  /*61e0*/  LOP3.LUT R28, R29, 0xffff, RZ, 0xc0, !PT ;  /* 0x0000ffff1d1c7812 */ /* 0x000fe400078ec0ff */
[----:B------:R-:W-:Y:S02]  /*61f0*/  SHF.R.U32.HI R24, RZ, 0x8, R51 ;  /* 0x00000008ff187819 */ /* 0x000fe40000011633 */
[----:B------:R-:W-:-:S02]  /*6200*/  SHF.R.U32.HI R25, RZ, 0x8, R156 ;  /* 0x00000008ff197819 */ /* 0x000fc4000001169c */
[----:B------:R-:W-:Y:S02]  /*6210*/  LOP3.LUT R29, R30, 0xffff, RZ, 0xc0, !PT ;  /* 0x0000ffff1e1d7812 */ /* 0x000fe400078ec0ff */
[----:B------:R-:W-:Y:S02]  /*6220*/  PRMT R54, R41, 0x3340, R28 ;  /* 0x0000334029367816 */ /* 0x000fe4000000001c */
[----:B------:R-:W-:Y:S02]  /*6230*/  LOP3.LUT R24, R24, 0xffff, RZ, 0xc0, !PT ;  /* 0x0000ffff18187812 */ /* 0x000fe400078ec0ff */
[----:B------:R-:W-:Y:S02]  /*6240*/  LOP3.LUT R25, R25, 0xffff, RZ, 0xc0, !PT ;  /* 0x0000ffff19197812 */ /* 0x000fe400078ec0ff */
[----:B------:R-:W-:Y:S02]  /*6250*/  PRMT R41, R29, 0x3340, R0 ;  /* 0x000033401d297816 */ /* 0x000fe40000000000 */
[----:B------:R-:W-:-:S02]  /*6260*/  SHF.R.U32.HI R28, RZ, 0x8, R61 ;  /* 0x00000008ff1c7819 */ /* 0x000fc4000001163d */
[----:B------:R-:W-:Y:S02]  /*6270*/  SHF.R.U32.HI R29, RZ, 0x8, R162 ;  /* 0x00000008ff1d7819 */ /* 0x000fe400000116a2 */
[----:B------:R-:W-:Y:S02]  /*6280*/  SHF.R.U32.HI R27, RZ, 0x8, R45 ;  /* 0x00000008ff1b7819 */ /* 0x000fe4000001162d */
[----:B------:R-:W-:Y:S02]  /*6290*/  SHF.R.U32.HI R30, RZ, 0x8, R63 ;  /* 0x00000008ff1e7819 */ /* 0x000fe4000001163f */
[----:B------:R-:W-:Y:S02]  /*62a0*/  PRMT R52, R24, 0x3340, R25 ;  /* 0x0000334018347816 */ /* 0x000fe40000000019 */
[----:B------:R-:W-:Y:S02]  /*62b0*/  LOP3.LUT R45, R28, 0xffff, RZ, 0xc0, !PT ;  /* 0x0000ffff1c2d7812 */ /* 0x000fe400078ec0ff */
[----:B------:R-:W-:-:S02]  /*62c0*/  SHF.R.U32.HI R24, RZ, 0x8, R57 ;  /* 0x00000008ff187819 */ /* 0x000fc40000011639 */
[----:B------:R-:W-:Y:S02]  /*62d0*/  SHF.R.U32.HI R25, RZ, 0x8, R160 ;  /* 0x00000008ff197819 */ /* 0x000fe400000116a0 */
[----:B------:R-:W-:Y:S02]  /*62e0*/  LOP3.LUT R28, R29, 0xffff, RZ, 0xc0, !PT ;  /* 0x0000ffff1d1c7812 */ /* 0x000fe400078ec0ff */
[----:B------:R-:W-:Y:S02]  /*62f0*/  LOP3.LUT R27, R27, 0xffff, RZ, 0xc0, !PT ;  /* 0x0000ffff1b1b7812 */ /* 0x000fe400078ec0ff */
[----:B------:R-:W-:Y:S02]  /*6300*/  LOP3.LUT R29, R30, 0xffff, RZ, 0xc0, !PT ;  /* 0x0000ffff1e1d7812 */ /* 0x000fe400078ec0ff */
[----:B------:R-:W-:Y:S02]  /*6310*/  LOP3.LUT R24, R24, 0xffff, RZ, 0xc0, !PT ;  /* 0x0000ffff18187812 */ /* 0x000fe400078ec0ff */
[----:B------:R-:W-:-:S02]  /*6320*/  LOP3.LUT R25, R25, 0xffff, RZ, 0xc0, !PT ;  /* 0x0000ffff19197812 */ /* 0x000fc400078ec0ff */
[----:B------:R-:W-:Y:S02]  /*6330*/  PRMT R60, R45, 0x3340, R28 ;  /* 0x000033402d3c7816 */ /* 0x000fe4000000001c */
[--C-:B------:R-:W-:Y:S02]  /*6340*/  PRMT R33, R27, 0x3340, R0.reuse ;  /* 0x000033401b217816 */ /* 0x100fe40000000000 */
[----:B------:R-:W-:Y:S02]  /*6350*/  PRMT R45, R29, 0x3340, R0 ;  /* 0x000033401d2d7816 */ /* 0x000fe40000000000 */
[----:B------:R-:W-:Y:S02]  /*6360*/  SHF.R.U32.HI R28, RZ, 0x8, R68 ;  /* 0x00000008ff1c7819 */ /* 0x000fe40000011644 */
[----:B------:R-:W-:Y:S02]  /*6370*/  SHF.R.U32.HI R27, RZ, 0x8, R53 ;  /* 0x00000008ff1b7819 */ /* 0x000fe40000011635 */
[----:B------:R-:W-:-:S02]  /*6380*/  SHF.R.U32.HI R29, RZ, 0x8, R69 ;  /* 0x00000008ff1d7819 */ /* 0x000fc40000011645 */
[----:B------:R-:W-:Y:S02]  /*6390*/  SHF.R.U32.HI R30, RZ, 0x8, R71 ;  /* 0x00000008ff1e7819 */ /* 0x000fe40000011647 */
[----:B------:R-:W-:Y:S02]  /*63a0*/  PRMT R56, R24, 0x3340, R25 ;  /* 0x0000334018387816 */ /* 0x000fe40000000019 */
[----:B------:R-:W-:Y:S02]  /*63b0*/  SHF.R.U32.HI R24, RZ, 0x8, R65 ;  /* 0x00000008ff187819 */ /* 0x000fe40000011641 */
[----:B------:R-:W-:Y:S02]  /*63c0*/  SHF.R.U32.HI R25, RZ, 0x8, R62 ;  /* 0x00000008ff197819 */ /* 0x000fe4000001163e */
[----:B------:R-:W-:Y:S02]  /*63d0*/  LOP3.LUT R49, R28, 0xffff, RZ, 0xc0, !PT ;  /* 0x0000ffff1c317812 */ /* 0x000fe400078ec0ff */
[----:B------:R-:W-:-:S02]  /*63e0*/  LOP3.LUT R27, R27, 0xffff, RZ, 0xc0, !PT ;  /* 0x0000ffff1b1b7812 */ /* 0x000fc400078ec0ff */
[----:B------:R-:W-:Y:S02]  /*63f0*/  LOP3.LUT R28, R29, 0xffff, RZ, 0xc0, !PT ;  /* 0x0000ffff1d1c7812 */ /* 0x000fe400078ec0ff */
[----:B------:R-:W-:Y:S02]  /*6400*/  LOP3.LUT R29, R30, 0xffff, RZ, 0xc0, !PT ;  /* 0x0000ffff1e1d7812 */ /* 0x000fe400078ec0ff */
[----:B------:R-:W-:Y:S02]  /*6410*/  LOP3.LUT R24, R24, 0xffff, RZ, 0xc0, !PT ;  /* 0x0000ffff18187812 */ /* 0x000fe400078ec0ff */
[----:B------:R-:W-:Y:S02]  /*6420*/  LOP3.LUT R25, R25, 0xffff, RZ, 0xc0, !PT ;  /* 0x0000ffff19197812 */ /* 0x000fe400078ec0ff */
[----:B------:R-:W-:Y:S02]  /*6430*/  PRMT R39, R27, 0x3340, R0 ;  /* 0x000033401b277816 */ /* 0x000fe40000000000 */
[----:B------:R-:W-:-:S02]  /*6440*/  PRMT R64, R49, 0x3340, R28 ;  /* 0x0000334031407816 */ /* 0x000fc4000000001c */
[----:B------:R-:W-:Y:S02]  /*6450*/  SHF.R.U32.HI R27, RZ, 0x8, R59 ;  /* 0x00000008ff1b7819 */ /* 0x000fe4000001163b */
[----:B------:R-:W-:Y:S02]  /*6460*/  PRMT R49, R29, 0x3340, R0 ;  /* 0x000033401d317816 */ /* 0x000fe40000000000 */
[----:B------:R-:W-:Y:S02]  /*6470*/  SHF.R.U32.HI R28, RZ, 0x8, R84 ;  /* 0x00000008ff1c7819 */ /* 0x000fe40000011654 */
[----:B------:R-:W-:Y:S02]  /*6480*/  SHF.R.U32.HI R29, RZ, 0x8, R77 ;  /* 0x00000008ff1d7819 */ /* 0x000fe4000001164d */
[----:B------:R-:W-:Y:S02]  /*6490*/  PRMT R62, R24, 0x3340, R25 ;  /* 0x00003340183e7816 */ /* 0x000fe40000000019 */
[----:B------:R-:W-:-:S02]  /*64a0*/  SHF.R.U32.HI R30, RZ, 0x8, R79 ;  /* 0x00000008ff1e7819 */ /* 0x000fc4000001164f */
[----:B------:R-:W-:Y:S02]  /*64b0*/  SHF.R.U32.HI R24, RZ, 0x8, R76 ;  /* 0x00000008ff187819 */ /* 0x000fe4000001164c */
[----:B------:R-:W-:Y:S02]  /*64c0*/  SHF.R.U32.HI R25, RZ, 0x8, R73 ;  /* 0x00000008ff197819 */ /* 0x000fe40000011649 */
[----:B------:R-:W-:Y:S02]  /*64d0*/  LOP3.LUT R27, R27, 0xffff, RZ, 0xc0, !PT ;  /* 0x0000ffff1b1b7812 */ /* 0x000fe400078ec0ff */
[----:B------:R-:W-:Y:S02]  /*64e0*/  LOP3.LUT R53, R28, 0xffff, RZ, 0xc0, !PT ;  /* 0x0000ffff1c357812 */ /* 0x000fe400078ec0ff */
[----:B------:R-:W-:Y:S02]  /*64f0*/  LOP3.LUT R28, R29, 0xffff, RZ, 0xc0, !PT ;  /* 0x0000ffff1d1c7812 */ /* 0x000fe400078ec0ff */
[----:B------:R-:W-:-:S02]  /*6500*/  LOP3.LUT R29, R30, 0xffff, RZ, 0xc0, !PT ;  /* 0x0000ffff1e1d7812 */ /* 0x000fc400078ec0ff */
[----:B------:R-:W-:Y:S02]  /*6510*/  LOP3.LUT R24, R24, 0xffff, RZ, 0xc0, !PT ;  /* 0x0000ffff18187812 */ /* 0x000fe400078ec0ff */
[----:B------:R-:W-:Y:S02]  /*6520*/  LOP3.LUT R25, R25, 0xffff, RZ, 0xc0, !PT ;  /* 0x0000ffff19197812 */ /* 0x000fe400078ec0ff */
[----:B------:R-:W-:Y:S02]  /*6530*/  PRMT R43, R27, 0x3340, R0 ;  /* 0x000033401b2b7816 */ /* 0x000fe40000000000 */
[----:B------:R-:W-:Y:S02]  /*6540*/  SHF.R.U32.HI R27, RZ, 0x8, R67 ;  /* 0x00000008ff1b7819 */ /* 0x000fe40000011643 */
[----:B------:R-:W-:Y:S02]  /*6550*/  PRMT R70, R53, 0x3340, R28 ;  /* 0x0000334035467816 */ /* 0x000fe4000000001c */
[----:B------:R-:W-:-:S02]  /*6560*/  PRMT R53, R29, 0x3340, R0 ;  /* 0x000033401d357816 */ /* 0x000fc40000000000 */
[----:B------:R-:W-:Y:S02]  /*6570*/  SHF.R.U32.HI R28, RZ, 0x8, R100 ;  /* 0x00000008ff1c7819 */ /* 0x000fe40000011664 */
[----:B------:R-:W-:Y:S02]  /*6580*/  PRMT R68, R24, 0x3340, R25 ;  /* 0x0000334018447816 */ /* 0x000fe40000000019 */
[----:B------:R-:W-:Y:S02]  /*6590*/  SHF.R.U32.HI R29, RZ, 0x8, R85 ;  /* 0x00000008ff1d7819 */ /* 0x000fe40000011655 */
[----:B------:R-:W-:Y:S02]  /*65a0*/  SHF.R.U32.HI R24, RZ, 0x8, R92 ;  /* 0x00000008ff187819 */ /* 0x000fe4000001165c */
[----:B------:R-:W-:Y:S02]  /*65b0*/  SHF.R.U32.HI R25, RZ, 0x8, R81 ;  /* 0x00000008ff197819 */ /* 0x000fe40000011651 */
[----:B------:R-:W-:-:S02]  /*65c0*/  SHF.R.U32.HI R30, RZ, 0x8, R87 ;  /* 0x00000008ff1e7819 */ /* 0x000fc40000011657 */
[----:B------:R-:W-:Y:S02]  /*65d0*/  LOP3.LUT R27, R27, 0xffff, RZ, 0xc0, !PT ;  /* 0x0000ffff1b1b7812 */ /* 0x000fe400078ec0ff */
[----:B------:R-:W-:Y:S02]  /*65e0*/  LOP3.LUT R57, R28, 0xffff, RZ, 0xc0, !PT ;  /* 0x0000ffff1c397812 */ /* 0x000fe400078ec0ff */
[----:B------:R-:W-:Y:S02]  /*65f0*/  LOP3.LUT R28, R29, 0xffff, RZ, 0xc0, !PT ;  /* 0x0000ffff1d1c7812 */ /* 0x000fe400078ec0ff */
[----:B------:R-:W-:Y:S02]  /*6600*/  LOP3.LUT R24, R24, 0xffff, RZ, 0xc0, !PT ;  /* 0x0000ffff18187812 */ /* 0x000fe400078ec0ff */
[----:B------:R-:W-:Y:S02]  /*6610*/  LOP3.LUT R25, R25, 0xffff, RZ, 0xc0, !PT ;  /* 0x0000ffff19197812 */ /* 0x000fe400078ec0ff */
[----:B------:R-:W-:-:S02]  /*6620*/  LOP3.LUT R29, R30, 0xffff, RZ, 0xc0, !PT ;  /* 0x0000ffff1e1d7812 */ /* 0x000fc400078ec0ff */
[----:B------:R-:W-:Y:S02]  /*6630*/  PRMT R47, R27, 0x3340, R0 ;  /* 0x000033401b2f7816 */ /* 0x000fe40000000000 */
[----:B------:R-:W-:Y:S02]  /*6640*/  SHF.R.U32.HI R27, RZ, 0x8, R75 ;  /* 0x00000008ff1b7819 */ /* 0x000fe4000001164b */
[----:B------:R-:W-:Y:S02]  /*6650*/  PRMT R76, R57, 0x3340, R28 ;  /* 0x00003340394c7816 */ /* 0x000fe4000000001c */
[----:B------:R-:W-:Y:S02]  /*6660*/  PRMT R72, R24, 0x3340, R25 ;  /* 0x0000334018487816 */ /* 0x000fe40000000019 */
[----:B------:R-:W-:Y:S02]  /*6670*/  PRMT R57, R29, 0x3340, R0 ;  /* 0x000033401d397816 */ /* 0x000fe40000000000 */
[----:B------:R-:W-:-:S02]  /*6680*/  SHF.R.U32.HI R24, RZ, 0x8, R108 ;  /* 0x00000008ff187819 */ /* 0x000fc4000001166c */
[----:B------:R-:W-:Y:S02]  /*6690*/  SHF.R.U32.HI R25, RZ, 0x8, R89 ;  /* 0x00000008ff197819 */ /* 0x000fe40000011659 */
[----:B------:R-:W-:Y:S02]  /*66a0*/  SHF.R.U32.HI R28, RZ, 0x8, R116 ;  /* 0x00000008ff1c7819 */ /* 0x000fe40000011674 */
[----:B------:R-:W-:Y:S02]  /*66b0*/  SHF.R.U32.HI R29, RZ, 0x8, R93 ;  /* 0x00000008ff1d7819 */ /* 0x000fe4000001165d */
[----:B------:R-:W-:Y:S02]  /*66c0*/  LOP3.LUT R27, R27, 0xffff, RZ, 0xc0, !PT ;  /* 0x0000ffff1b1b7812 */ /* 0x000fe400078ec0ff */
[----:B------:R-:W-:Y:S02]  /*66d0*/  SHF.R.U32.HI R30, RZ, 0x8, R95 ;  /* 0x00000008ff1e7819 */ /* 0x000fe4000001165f */
[----:B------:R-:W-:-:S02]  /*66e0*/  LOP3.LUT R24, R24, 0xffff, RZ, 0xc0, !PT ;  /* 0x0000ffff18187812 */ /* 0x000fc400078ec0ff */
[----:B------:R-:W-:Y:S02]  /*66f0*/  LOP3.LUT R25, R25, 0xffff, RZ, 0xc0, !PT ;  /* 0x0000ffff19197812 */ /* 0x000fe400078ec0ff */
[----:B------:R-:W-:Y:S02]  /*6700*/  LOP3.LUT R61, R29, 0xffff, RZ, 0xc0, !PT ;  /* 0x0000ffff1d3d7812 */ /* 0x000fe400078ec0ff */
[----:B------:R-:W-:Y:S02]  /*6710*/  LOP3.LUT R28, R28, 0xffff, RZ, 0xc0, !PT ;  /* 0x0000ffff1c1c7812 */ /* 0x000fe400078ec0ff */
[----:B------:R-:W-:Y:S02]  /*6720*/  PRMT R51, R27, 0x3340, R0 ;  /* 0x000033401b337816 */ /* 0x000fe40000000000 */
[----:B------:R-:W-:Y:S02]  /*6730*/  SHF.R.U32.HI R27, RZ, 0x8, R83 ;  /* 0x00000008ff1b7819 */ /* 0x000fe40000011653 */
[----:B------:R-:W-:-:S02]  /*6740*/  LOP3.LUT R59, R30, 0xffff, RZ, 0xc0, !PT ;  /* 0x0000ffff1e3b7812 */ /* 0x000fc400078ec0ff */
[----:B------:R-:W-:Y:S02]  /*6750*/  PRMT R30, R24, 0x3340, R25 ;  /* 0x00003340181e7816 */ /* 0x000fe40000000019 */
[----:B------:R-:W-:Y:S02]  /*6760*/  PRMT R78, R28, 0x3340, R61 ;  /* 0x000033401c4e7816 */ /* 0x000fe4000000003d */
[----:B------:R-:W-:Y:S02]  /*6770*/  LOP3.LUT R25, R10, 0xffff, RZ, 0xc0, !PT ;  /* 0x0000ffff0a197812 */ /* 0x000fe400078ec0ff */
[----:B------:R-:W-:Y:S02]  /*6780*/  SHF.R.U32.HI R28, RZ, 0x8, R99 ;  /* 0x00000008ff1c7819 */ /* 0x000fe40000011663 */
[----:B------:R-:W-:Y:S02]  /*6790*/  LOP3.LUT R27, R27, 0xffff, RZ, 0xc0, !PT ;  /* 0x0000ffff1b1b7812 */ /* 0x000fe400078ec0ff */
[----:B------:R-:W-:-:S02]  /*67a0*/  SHF.R.U32.HI R10, RZ, 0x8, R124 ;  /* 0x00000008ff0a7819 */ /* 0x000fc4000001167c */
[----:B------:R-:W-:Y:S02]  /*67b0*/  LOP3.LUT R26, R26, 0xffff, RZ, 0xc0, !PT ;  /* 0x0000ffff1a1a7812 */ /* 0x000fe400078ec0ff */
[----:B------:R-:W-:Y:S02]  /*67c0*/  LOP3.LUT R18, R18, 0xffff, RZ, 0xc0, !PT ;  /* 0x0000ffff12127812 */ /* 0x000fe400078ec0ff */
[----:B------:R-:W-:Y:S02]  /*67d0*/  LOP3.LUT R24, R35, 0xffff, RZ, 0xc0, !PT ;  /* 0x0000ffff23187812 */ /* 0x000fe400078ec0ff */
[----:B------:R-:W-:Y:S02]  /*67e0*/  LOP3.LUT R35, R28, 0xffff, RZ, 0xc0, !PT ;  /* 0x0000ffff1c237812 */ /* 0x000fe400078ec0ff */
[----:B------:R-:W-:Y:S02]  /*67f0*/  PRMT R55, R27, 0x3340, R0 ;  /* 0x000033401b377816 */ /* 0x000fe40000000000 */
[----:B------:R-:W-:-:S02]  /*6800*/  LOP3.LUT R28, R10, 0xffff, RZ, 0xc0, !PT ;  /* 0x0000ffff0a1c7812 */ /* 0x000fc400078ec0ff */
[----:B------:R-:W-:Y:S02]  /*6810*/  SHF.R.U32.HI R27, RZ, 0x8, R91 ;  /* 0x00000008ff1b7819 */ /* 0x000fe4000001165b */
[----:B------:R-:W-:Y:S02]  /*6820*/  PRMT R10, R11, 0x4210, R26 ;  /* 0x000042100b0a7816 */ /* 0x000fe4000000001a */
[----:B------:R-:W-:Y:S02]  /*6830*/  PRMT R8, R8, 0x4210, R25 ;  /* 0x0000421008087816 */ /* 0x000fe40000000019 */
[----:B------:R-:W-:Y:S02]  /*6840*/  PRMT R9, R9, 0x4210, R18 ;  /* 0x0000421009097816 */ /* 0x000fe40000000012 */
[----:B------:R-:W-:Y:S02]  /*6850*/  PRMT R11, R19, 0x4210, R24 ;  /* 0x00004210130b7816 */ /* 0x000fe40000000018 */
[----:B------:R-:W-:-:S02]  /*6860*/  PRMT R44, R44, 0x5410, R31 ;  /* 0x000054102c2c7816 */ /* 0x000fc4000000001f */
[----:B------:R-:W-:Y:S01]  /*6870*/  PRMT R33, R46, 0x5410, R33 ;  /* 0x000054102e217816 */ /* 0x000fe20000000021 */
[----:B----4-:R1:W-:Y:S01]  /*6880*/  STS.128 [R7], R8 ;  /* 0x0000000807007388 */ /* 0x0103e20000000c00 */
[----:B------:R-:W-:Y:S02]  /*6890*/  PRMT R37, R48, 0x5410, R37 ;  /* 0x0000541030257816 */ /* 0x000fe40000000025 */
[----:B------:R-:W-:Y:S02]  /*68a0*/  PRMT R39, R52, 0x5410, R39 ;  /* 0x0000541034277816 */ /* 0x000fe40000000027 */
[----:B------:R-:W-:Y:S02]  /*68b0*/  LOP3.LUT R27, R27, 0xffff, RZ, 0xc0, !PT ;  /* 0x0000ffff1b1b7812 */ /* 0x000fe400078ec0ff */
[--C-:B------:R-:W-:Y:S02]  /*68c0*/  PRMT R19, R35, 0x3340, R0.reuse ;  /* 0x0000334023137816 */ /* 0x100fe40000000000 */
[----:B------:R-:W-:-:S02]  /*68d0*/  PRMT R29, R27, 0x3340, R0 ;  /* 0x000033401b1d7816 */ /* 0x000fc40000000000 */
[----:B------:R-:W-:Y:S02]  /*68e0*/  SHF.R.U32.HI R27, RZ, 0x8, R97 ;  /* 0x00000008ff1b7819 */ /* 0x000fe40000011661 */
[----:B------:R-:W-:Y:S02]  /*68f0*/  PRMT R35, R76, 0x5410, R57 ;  /* 0x000054104c237816 */ /* 0x000fe40000000039 */
[----:B------:R-:W-:Y:S02]  /*6900*/  LOP3.LUT R27, R27, 0xffff, RZ, 0xc0, !PT ;  /* 0x0000ffff1b1b7812 */ /* 0x000fe400078ec0ff */
[----:B-1----:R-:W-:Y:S02]  /*6910*/  PRMT R8, R44, 0x5210, R25 ;  /* 0x000052102c087816 */ /* 0x002fe40000000019 */
[----:B------:R-:W-:Y:S02]  /*6920*/  PRMT R9, R33, 0x5210, R18 ;  /* 0x0000521021097816 */ /* 0x000fe40000000012 */
[----:B------:R-:W-:-:S02]  /*6930*/  PRMT R10, R37, 0x5210, R26 ;  /* 0x00005210250a7816 */ /* 0x000fc4000000001a */
[----:B------:R-:W-:Y:S02]  /*6940*/  PRMT R11, R39, 0x5210, R24 ;  /* 0x00005210270b7816 */ /* 0x000fe40000000018 */
[----:B------:R-:W-:Y:S02]  /*6950*/  PRMT R80, R28, 0x3340, R27 ;  /* 0x000033401c507816 */ /* 0x000fe4000000001b */
[----:B------:R-:W-:Y:S01]  /*6960*/  PRMT R28, R56, 0x5410, R43 ;  /* 0x00005410381c7816 */ /* 0x000fe2000000002b */
[----:B------:R-:W-:Y:S01]  /*6970*/  STS.128 [R7+0x800], R8 ;  /* 0x0008000807007388 */ /* 0x000fe20000000c00 */
[----:B------:R-:W-:Y:S02]  /*6980*/  PRMT R37, R80, 0x5410, R19 ;  /* 0x0000541050257816 */ /* 0x000fe40000000013 */
[----:B------:R-:W-:Y:S02]  /*6990*/  LOP3.LUT R19, R50, 0xffff, RZ, 0xc0, !PT ;  /* 0x0000ffff32137812 */ /* 0x000fe400078ec0ff */
[----:B------:R-:W-:-:S02]  /*69a0*/  PRMT R33, R30, 0x5410, R29 ;  /* 0x000054101e217816 */ /* 0x000fc4000000001d */
[--C-:B------:R-:W-:Y:S01]  /*69b0*/  PRMT R25, R2, 0x4210, R19.reuse ;  /* 0x0000421002197816 */ /* 0x100fe20000000013 */
[----:B------:R-:W-:Y:S01]  /*69c0*/  IMAD.SHL.U32 R2, R132, 0x10, RZ ;  /* 0x0000001084027824 */ /* 0x000fe200078e00ff */
[----:B------:R-:W-:Y:S02]  /*69d0*/  PRMT R57, R28, 0x5210, R19 ;  /* 0x000052101c397816 */ /* 0x000fe40000000013 */
[----:B------:R-:W-:Y:S02]  /*69e0*/  LOP3.LUT R42, R42, 0xffff, RZ, 0xc0, !PT ;  /* 0x0000ffff2a2a7812 */ /* 0x000fe400078ec0ff */
[----:B------:R-:W-:Y:S01]  /*69f0*/  LOP3.LUT R2, R2, 0xff0, RZ, 0xc0, !PT ;  /* 0x00000ff002027812 */ /* 0x000fe200078ec0ff */
[----:B------:R-:W-:Y:S01]  /*6a00*/  BAR.SYNC.DEFER_BLOCKING 0x0 ;  /* 0x0000000000007b1d */ /* 0x000fe20000010000 */
[----:B------:R-:W-:Y:S02]  /*6a10*/  PRMT R59, R59, 0x3340, R0 ;  /* 0x000033403b3b7816 */ /* 0x000fe40000000000 */
[----:B------:R-:W-:-:S02]  /*6a20*/  PRMT R24, R3, 0x4210, R42 ;  /* 0x0000421003187816 */ /* 0x000fc4000000002a */
[----:B------:R-:W-:Y:S02]  /*6a30*/  LOP3.LUT R58, R58, 0xffff, RZ, 0xc0, !PT ;  /* 0x0000ffff3a3a7812 */ /* 0x000fe400078ec0ff */
[----:B------:R-:W-:Y:S02]  /*6a40*/  PRMT R41, R54, 0x5410, R41 ;  /* 0x0000541036297816 */ /* 0x000fe40000000029 */
[----:B------:R-:W-:Y:S02]  /*6a50*/  PRMT R45, R60, 0x5410, R45 ;  /* 0x000054103c2d7816 */ /* 0x000fe4000000002d */
[----:B------:R-:W-:Y:S02]  /*6a60*/  PRMT R62, R62, 0x5410, R47 ;  /* 0x000054103e3e7816 */ /* 0x000fe4000000002f */
[----:B------:R-:W-:Y:S02]  /*6a70*/  LOP3.LUT R3, R66, 0xffff, RZ, 0xc0, !PT ;  /* 0x0000ffff42037812 */ /* 0x000fe400078ec0ff */
[----:B------:R-:W-:-:S02]  /*6a80*/  PRMT R78, R78, 0x5410, R59 ;  /* 0x000054104e4e7816 */ /* 0x000fc4000000003b */
[----:B------:R-:W-:Y:S02]  /*6a90*/  PRMT R26, R15, 0x4210, R58 ;  /* 0x000042100f1a7816 */ /* 0x000fe4000000003a */
[----:B------:R-:W-:Y:S02]  /*6aa0*/  PRMT R56, R41, 0x5210, R42 ;  /* 0x0000521029387816 */ /* 0x000fe4000000002a */
[----:B------:R-:W-:Y:S02]  /*6ab0*/  PRMT R58, R45, 0x5210, R58 ;  /* 0x000052102d3a7816 */ /* 0x000fe4000000003a */
[--C-:B------:R-:W-:Y:S01]  /*6ac0*/  PRMT R27, R14, 0x4210, R3.reuse ;  /* 0x000042100e1b7816 */ /* 0x100fe20000000003 */
[----:B------:R-:W1:Y:S01]  /*6ad0*/  LDS.128 R28, [R2+UR8] ;  /* 0x00000008021c7984 */ /* 0x000e620008000c00 */
[----:B------:R-:W-:Y:S02]  /*6ae0*/  PRMT R59, R62, 0x5210, R3 ;  /* 0x000052103e3b7816 */ /* 0x000fe40000000003 */
[----:B------:R-:W-:Y:S01]  /*6af0*/  LOP3.LUT R82, R82, 0xffff, RZ, 0xc0, !PT ;  /* 0x0000ffff52527812 */ /* 0x000fe200078ec0ff */
[----:B------:R-:W-:Y:S01]  /*6b00*/  LDS.128 R8, [R2+UR8+0x1000] ;  /* 0x0010000802087984 */ /* 0x000fe20008000c00 */
[----:B------:R-:W-:-:S02]  /*6b10*/  PRMT R70, R70, 0x5410, R53 ;  /* 0x0000541046467816 */ /* 0x000fc40000000035 */
[----:B------:R-:W-:Y:S01]  /*6b20*/  PRMT R45, R13, 0x4210, R82 ;  /* 0x000042100d2d7816 */ /* 0x000fe20000000052 */
[----:B------:R-:W-:Y:S01]  /*6b30*/  BAR.SYNC.DEFER_BLOCKING 0x0 ;  /* 0x0000000000007b1d */ /* 0x000fe20000010000 */
[----:B------:R-:W-:Y:S02]  /*6b40*/  LOP3.LUT R13, R90, 0xffff, RZ, 0xc0, !PT ;  /* 0x0000ffff5a0d7812 */ /* 0x000fe400078ec0ff */
[----:B------:R-:W-:Y:S02]  /*6b50*/  LOP3.LUT R3, R74, 0xffff, RZ, 0xc0, !PT ;  /* 0x0000ffff4a037812 */ /* 0x000fe400078ec0ff */
[----:B------:R-:W-:Y:S02]  /*6b60*/  LOP3.LUT R98, R98, 0xffff, RZ, 0xc0, !PT ;  /* 0x0000ffff62627812 */ /* 0x000fe400078ec0ff */
[----:B------:R-:W-:Y:S02]  /*6b70*/  PRMT R44, R12, 0x4210, R3 ;  /* 0x000042100c2c7816 */ /* 0x000fe40000000003 */
[----:B------:R-:W-:-:S02]  /*6b80*/  PRMT R46, R16, 0x4210, R13 ;  /* 0x00004210102e7816 */ /* 0x000fc4000000000d */
[----:B------:R-:W-:Y:S02]  /*6b90*/  PRMT R66, R70, 0x5210, R13 ;  /* 0x0000521046427816 */ /* 0x000fe4000000000d */
[----:B------:R-:W-:Y:S02]  /*6ba0*/  PRMT R47, R17, 0x4210, R98 ;  /* 0x00004210112f7816 */ /* 0x000fe40000000062 */
[----:B------:R-:W-:Y:S02]  /*6bb0*/  PRMT R64, R64, 0x5410, R49 ;  /* 0x0000541040407816 */ /* 0x000fe40000000031 */
[----:B------:R-:W-:Y:S02]  /*6bc0*/  PRMT R51, R68, 0x5410, R51 ;  /* 0x0000541044337816 */ /* 0x000fe40000000033 */
[----:B------:R-:W-:Y:S02]  /*6bd0*/  PRMT R55, R72, 0x5410, R55 ;  /* 0x0000541048377816 */ /* 0x000fe40000000037 */
[----:B------:R-:W-:-:S02]  /*6be0*/  PRMT R64, R64, 0x5210, R3 ;  /* 0x0000521040407816 */ /* 0x000fc40000000003 */
[----:B------:R-:W-:Y:S01]  /*6bf0*/  PRMT R65, R51, 0x5210, R82 ;  /* 0x0000521033417816 */ /* 0x000fe20000000052 */
[----:B------:R-:W-:Y:S01]  /*6c00*/  STS.128 [R7], R24 ;  /* 0x0000001807007388 */ /* 0x000fe20000000c00 */
[----:B------:R-:W-:Y:S01]  /*6c10*/  PRMT R67, R55, 0x5210, R98 ;  /* 0x0000521037437816 */ /* 0x000fe20000000062 */
[----:B------:R-:W4:Y:S01]  /*6c20*/  LDC R3, c[0x0][0x3b8] ;  /* 0x0000ee00ff037b82 */ /* 0x000f220000000800 */
[----:B------:R-:W-:Y:S01]  /*6c30*/  F2FP.SATFINITE.E5M2.F32.PACK_AB_MERGE_C R106, R107, R106, RZ ;  /* 0x0000006a6b6a723e */ /* 0x000fe200048060ff */
[----:B------:R5:W-:Y:S01]  /*6c40*/  STS.128 [R7+0x800], R56 ;  /* 0x0008003807007388 */ /* 0x000be20000000c00 */
[----:B------:R-:W-:Y:S02]  /*6c50*/  F2FP.SATFINITE.E5M2.F32.PACK_AB_MERGE_C R114, R115, R114, RZ ;  /* 0x000000727372723e */ /* 0x000fe400048060ff */
[----:B------:R-:W-:-:S03]  /*6c60*/  LOP3.LUT R106, R106, 0xffff, RZ, 0xc0, !PT ;  /* 0x0000ffff6a6a7812 */ /* 0x000fc600078ec0ff */
[----:B------:R-:W-:Y:S01]  /*6c70*/  BAR.SYNC.DEFER_BLOCKING 0x0 ;  /* 0x0000000000007b1d */ /* 0x000fe20000010000 */
[----:B------:R-:W-:Y:S02]  /*6c80*/  F2FP.SATFINITE.E5M2.F32.PACK_AB_MERGE_C R122, R123, R122, RZ ;  /* 0x0000007a7b7a723e */ /* 0x000fe400048060ff */
[----:B------:R-:W-:Y:S02]  /*6c90*/  F2FP.SATFINITE.E5M2.F32.PACK_AB_MERGE_C R130, R131, R130, RZ ;  /* 0x000000828382723e */ /* 0x000fe400048060ff */
[----:B------:R-:W-:Y:S02]  /*6ca0*/  PRMT R52, R21, 0x4210, R106 ;  /* 0x0000421015347816 */ /* 0x000fe4000000006a */
[----:B------:R-:W-:Y:S02]  /*6cb0*/  LOP3.LUT R114, R114, 0xffff, RZ, 0xc0, !PT ;  /* 0x0000ffff72727812 */ /* 0x000fe400078ec0ff */
[----:B------:R-:W-:Y:S02]  /*6cc0*/  LOP3.LUT R21, R122, 0xffff, RZ, 0xc0, !PT ;  /* 0x0000ffff7a157812 */ /* 0x000fe400078ec0ff */
[----:B------:R-:W-:-:S02]  /*6cd0*/  LOP3.LUT R130, R130, 0xffff, RZ, 0xc0, !PT ;  /* 0x0000ffff82827812 */ /* 0x000fc400078ec0ff */
[----:B-----5:R-:W-:Y:S02]  /*6ce0*/  PRMT R57, R33, 0x5210, R114 ;  /* 0x0000521021397816 */ /* 0x020fe40000000072 */
[--C-:B------:R-:W-:Y:S02]  /*6cf0*/  PRMT R54, R22, 0x4210, R21.reuse ;  /* 0x0000421016367816 */ /* 0x100fe40000000015 */
[----:B------:R-:W-:Y:S01]  /*6d00*/  PRMT R58, R78, 0x5210, R21 ;  /* 0x000052104e3a7816 */ /* 0x000fe20000000015 */
[-C--:B----4-:R-:W-:Y:S01]  /*6d10*/  IMAD R33, R20, R3.reuse, RZ ;  /* 0x0000000314217224 */ /* 0x090fe200078e02ff */
[----:B------:R-:W-:Y:S01]  /*6d20*/  PRMT R55, R23, 0x4210, R130 ;  /* 0x0000421017377816 */ /* 0x000fe20000000082 */
[----:B------:R-:W-:Y:S01]  /*6d30*/  IMAD R50, R4, R3, RZ ;  /* 0x0000000304327224 */ /* 0x000fe200078e02ff */
[----:B------:R-:W-:Y:S02]  /*6d40*/  ISETP.LT.AND P3, PT, R20, UR15, !P0 ;  /* 0x0000000f14007c0c */ /* 0x000fe4000c761270 */
[----:B------:R-:W-:Y:S01]  /*6d50*/  PRMT R56, R35, 0x5210, R106 ;  /* 0x0000521023387816 */ /* 0x000fe2000000006a */
[----:B------:R-:W4:Y:S01]  /*6d60*/  LDS.128 R16, [R2+UR8] ;  /* 0x0000000802107984 */ /* 0x000f220008000c00 */
[----:B------:R-:W-:Y:S01]  /*6d70*/  PRMT R53, R5, 0x4210, R114 ;  /* 0x0000421005357816 */ /* 0x000fe20000000072 */
[----:B0-----:R-:W-:Y:S01]  /*6d80*/  IMAD R5, R0, UR4, RZ ;  /* 0x0000000400057c24 */ /* 0x001fe2000f8e02ff */
[----:B------:R-:W-:Y:S01]  /*6d90*/  PRMT R59, R37, 0x5210, R130 ;  /* 0x00005210253b7816 */ /* 0x000fe20000000082 */
[----:B------:R-:W-:Y:S01]  /*6da0*/  LDS.128 R12, [R2+UR8+0x1000] ;  /* 0x00100008020c7984 */ /* 0x000fe20008000c00 */
[----:B------:R-:W-:Y:S02]  /*6db0*/  BAR.SYNC.DEFER_BLOCKING 0x0 ;  /* 0x0000000000007b1d */ /* 0x000fe40000010000 */
[----:B------:R-:W-:-:S02]  /*6dc0*/  IADD3 R0, P2, PT, R5, UR12, RZ ;  /* 0x0000000c05007c10 */ /* 0x000fc4000ff5e0ff */
[----:B------:R-:W-:Y:S02]  /*6dd0*/  ISETP.LT.AND P4, PT, R4, UR15, !P0 ;  /* 0x0000000f04007c0c */ /* 0x000fe4000c781270 */
[----:B------:R-:W-:Y:S01]  /*6de0*/  LEA.HI.X.SX32 R5, R5, UR13, 0x1, P2 ;  /* 0x0000000d05057c11 */ /* 0x000fe200090f0eff */
[----:B------:R-:W0:Y:S01]  /*6df0*/  LDCU UR4, c[0x0][0x39c] ;  /* 0x00007380ff0477ac */ /* 0x000e220008000800 */
[----:B------:R-:W-:Y:S02]  /*6e00*/  IADD3 R42, P2, PT, R50, R0, RZ ;  /* 0x00000000322a7210 */ /* 0x000fe40007f5e0ff */
[----:B-1----:R-:W-:Y:S02]  /*6e10*/  PRMT R35, R28, 0x7770, RZ ;  /* 0x000077701c237816 */ /* 0x002fe400000000ff */
[----:B------:R-:W-:Y:S01]  /*6e20*/  LEA.HI.X.SX32 R43, R50, R5, 0x1, P2 ;  /* 0x00000005322b7211 */ /* 0x000fe200010f0eff */
[----:B------:R-:W-:Y:S01]  /*6e30*/  IMAD R50, R3, 0x20, R50 ;  /* 0x0000002003327824 */ /* 0x000fe200078e0232 */
[C---:B------:R-:W-:Y:S01]  /*6e40*/  ISETP.LT.AND P2, PT, R148.reuse, UR15, !P0 ;  /* 0x0000000f94007c0c */ /* 0x040fe2000c741270 */
[----:B------:R-:W-:Y:S01]  /*6e50*/  IMAD R148, R148, R3, RZ ;  /* 0x0000000394947224 */ /* 0x000fe200078e02ff */
[----:B------:R-:W-:-:S02]  /*6e60*/  PRMT R39, R29, 0x7772, RZ ;  /* 0x000077721d277816 */ /* 0x000fc400000000ff */
[----:B------:R-:W-:Y:S01]  /*6e70*/  PRMT R37, R30, 0x7770, RZ ;  /* 0x000077701e257816 */ /* 0x000fe200000000ff */
[----:B------:R1:W-:Y:S04]  /*6e80*/  STS.128 [R7], R44 ;  /* 0x0000002c07007388 */ /* 0x0003e80000000c00 */
[----:B------:R-:W-:Y:S01]  /*6e90*/  STS.128 [R7+0x800], R64 ;  /* 0x0008004007007388 */ /* 0x000fe20000000c00 */
[----:B------:R-:W-:Y:S01]  /*6ea0*/  BAR.SYNC.DEFER_BLOCKING 0x0 ;  /* 0x0000000000007b1d */ /* 0x000fe20000010000 */
[----:B-1----:R-:W-:-:S04]  /*6eb0*/  IADD3 R44, P5, PT, R33, R0, RZ ;  /* 0x00000000212c7210 */ /* 0x002fc80007fbe0ff */
[----:B------:R-:W-:Y:S02]  /*6ec0*/  LEA.HI.X.SX32 R45, R33, R5, 0x1, P5 ;  /* 0x00000005212d7211 */ /* 0x000fe400028f0eff */
[C---:B------:R-:W-:Y:S01]  /*6ed0*/  PRMT R33, R28.reuse, 0x7771, RZ ;  /* 0x000077711c217816 */ /* 0x040fe200000000ff */
[----:B------:R-:W1:Y:S04]  /*6ee0*/  LDS.128 R24, [R2+UR8] ;  /* 0x0000000802187984 */ /* 0x000e680008000c00 */
[----:B------:R-:W-:Y:S01]  /*6ef0*/  LDS.128 R20, [R2+UR8+0x1000] ;  /* 0x0010000802147984 */ /* 0x000fe20008000c00 */
[----:B------:R-:W-:Y:S06]  /*6f00*/  BAR.SYNC.DEFER_BLOCKING 0x0 ;  /* 0x0000000000007b1d */ /* 0x000fec0000010000 */
[----:B------:R-:W-:Y:S04]  /*6f10*/  STS.128 [R7], R52 ;  /* 0x0000003407007388 */ /* 0x000fe80000000c00 */
[----:B------:R5:W-:Y:S01]  /*6f20*/  STS.128 [R7+0x800], R56 ;  /* 0x0008003807007388 */ /* 0x000be20000000c00 */
[----:B------:R-:W-:Y:S01]  /*6f30*/  BAR.SYNC.DEFER_BLOCKING 0x0 ;  /* 0x0000000000007b1d */ /* 0x000fe20000010000 */
[----:B-----5:R-:W-:-:S05]  /*6f40*/  PRMT R7, R28, 0x7772, RZ ;  /* 0x000077721c077816 */ /* 0x020fca00000000ff */
[----:B------:R5:W-:Y:S01]  /*6f50*/  @P4 STG.E.U8 desc[UR16][R42.64], R35 ;  /* 0x000000232a004986 */ /* 0x000be2000c101110 */
[----:B------:R-:W-:-:S03]  /*6f60*/  IADD3 R46, P4, PT, R148, R0, RZ ;  /* 0x00000000942e7210 */ /* 0x000fc60007f9e0ff */
[----:B------:R0:W-:Y:S01]  /*6f70*/  @P3 STG.E.U8 desc[UR16][R44.64], R33 ;  /* 0x000000212c003986 */ /* 0x0001e2000c101110 */
[C---:B------:R-:W-:Y:S01]  /*6f80*/  ISETP.LT.AND P3, PT, R146.reuse, UR15, !P0 ;  /* 0x0000000f92007c0c */ /* 0x040fe2000c761270 */
[----:B------:R-:W-:Y:S01]  /*6f90*/  IMAD R146, R146, R3, RZ ;  /* 0x0000000392927224 */ /* 0x000fe200078e02ff */
[----:B------:R-:W-:Y:S02]  /*6fa0*/  LEA.HI.X.SX32 R47, R148, R5, 0x1, P4 ;  /* 0x00000005942f7211 */ /* 0x000fe400020f0eff */
[C---:B------:R-:W-:Y:S01]  /*6fb0*/  ISETP.LT.AND P4, PT, R144.reuse, UR15, !P0 ;  /* 0x0000000f90007c0c */ /* 0x040fe2000c781270 */
[----:B------:R-:W-:Y:S01]  /*6fc0*/  IMAD R144, R144, R3, RZ ;  /* 0x0000000390907224 */ /* 0x000fe200078e02ff */
[-C--:B------:R-:W-:Y:S01]  /*6fd0*/  IADD3 R48, P5, PT, R146, R0.reuse, RZ ;  /* 0x0000000092307210 */ /* 0x080fe20007fbe0ff */
[----:B------:R1:W-:Y:S01]  /*6fe0*/  @P2 STG.E.U8 desc[UR16][R46.64], R7 ;  /* 0x000000072e002986 */ /* 0x0003e2000c101110 */
[----:B-----5:R-:W-:Y:S02]  /*6ff0*/  PRMT R35, R28, 0x7773, RZ ;  /* 0x000077731c237816 */ /* 0x020fe400000000ff */
[----:B------:R-:W-:-:S02]  /*7000*/  IADD3 R42, P6, PT, R144, R0, RZ ;  /* 0x00000000902a7210 */ /* 0x000fc40007fde0ff */
[----:B------:R-:W-:Y:S02]  /*7010*/  LEA.HI.X.SX32 R49, R146, R5, 0x1, P5 ;  /* 0x0000000592317211 */ /* 0x000fe400028f0eff */
[C---:B------:R-:W-:Y:S01]  /*7020*/  ISETP.LT.AND P2, PT, R142.reuse, UR15, !P0 ;  /* 0x0000000f8e007c0c */ /* 0x040fe2000c741270 */
[----:B------:R-:W-:Y:S01]  /*7030*/  IMAD R142, R142, R3, RZ ;  /* 0x000000038e8e7224 */ /* 0x000fe200078e02ff */
[----:B------:R-:W-:Y:S01]  /*7040*/  LEA.HI.X.SX32 R43, R144, R5, 0x1, P6 ;  /* 0x00000005902b7211 */ /* 0x000fe200030f0eff */
[----:B------:R-:W-:Y:S01]  /*7050*/  @P3 STG.E.U8 desc[UR16][R48.64], R35 ;  /* 0x0000002330003986 */ /* 0x000fe2000c101110 */
[C---:B0-----:R-:W-:Y:S02]  /*7060*/  PRMT R33, R29.reuse, 0x7770, RZ ;  /* 0x000077701d217816 */ /* 0x041fe400000000ff */
[----:B------:R-:W-:Y:S02]  /*7070*/  IADD3 R44, P3, PT, R142, R0, RZ ;  /* 0x000000008e2c7210 */ /* 0x000fe40007f7e0ff */
[----:B-1----:R-:W-:Y:S01]  /*7080*/  PRMT R7, R29, 0x7771, RZ ;  /* 0x000077711d077816 */ /* 0x002fe200000000ff */
[----:B------:R0:W-:Y:S01]  /*7090*/  @P4 STG.E.U8 desc[UR16][R42.64], R33 ;  /* 0x000000212a004986 */ /* 0x0001e2000c101110 */
[C---:B------:R-:W-:Y:S01]  /*70a0*/  ISETP.LT.AND P4, PT, R140.reuse, UR15, !P0 ;  /* 0x0000000f8c007c0c */ /* 0x040fe2000c781270 */
[----:B------:R-:W-:Y:S01]  /*70b0*/  IMAD R140, R140, R3, RZ ;  /* 0x000000038c8c7224 */ /* 0x000fe200078e02ff */
[----:B------:R-:W-:-:S02]  /*70c0*/  LEA.HI.X.SX32 R45, R142, R5, 0x1, P3 ;  /* 0x000000058e2d7211 */ /* 0x000fc400018f0eff */
[C---:B------:R-:W-:Y:S01]  /*70d0*/  ISETP.LT.AND P3, PT, R138.reuse, UR15, !P0 ;  /* 0x0000000f8a007c0c */ /* 0x040fe2000c761270 */
[-C--:B------:R-:W-:Y:S01]  /*70e0*/  IMAD R138, R138, R3.reuse, RZ ;  /* 0x000000038a8a7224 */ /* 0x080fe200078e02ff */
[-C--:B------:R-:W-:Y:S01]  /*70f0*/  IADD3 R46, P5, PT, R140, R0.reuse, RZ ;  /* 0x000000008c2e7210 */ /* 0x080fe20007fbe0ff */
[----:B------:R1:W-:Y:S01]  /*7100*/  @P2 STG.E.U8 desc[UR16][R44.64], R7 ;  /* 0x000000072c002986 */ /* 0x0003e2000c101110 */
[C---:B------:R-:W-:Y:S01]  /*7110*/  ISETP.LT.AND P2, PT, R136.reuse, UR15, !P0 ;  /* 0x0000000f88007c0c */ /* 0x040fe2000c741270 */
[----:B------:R-:W-:Y:S01]  /*7120*/  IMAD R136, R136, R3, RZ ;  /* 0x0000000388887224 */ /* 0x000fe200078e02ff */
[----:B------:R-:W-:Y:S02]  /*7130*/  LEA.HI.X.SX32 R47, R140, R5, 0x1, P5 ;  /* 0x000000058c2f7211 */ /* 0x000fe400028f0eff */
[-C--:B0-----:R-:W-:Y:S02]  /*7140*/  IADD3 R42, P6, PT, R138, R0.reuse, RZ ;  /* 0x000000008a2a7210 */ /* 0x081fe40007fde0ff */
[----:B------:R-:W-:Y:S01]  /*7150*/  ISETP.LT.AND P5, PT, R134, UR15, !P0 ;  /* 0x0000000f86007c0c */ /* 0x000fe2000c7a1270 */
[----:B------:R-:W-:Y:S01]  /*7160*/  @P4 STG.E.U8 desc[UR16][R46.64], R39 ;  /* 0x000000272e004986 */ /* 0x000fe2000c101110 */
[----:B------:R-:W-:Y:S01]  /*7170*/  IADD3 R28, P4, PT, R136, R0, RZ ;  /* 0x00000000881c7210 */ /* 0x000fe20007f9e0ff */
[----:B------:R-:W-:Y:S01]  /*7180*/  IMAD R134, R134, R3, RZ ;  /* 0x0000000386867224 */ /* 0x000fe200078e02ff */
[----:B------:R-:W-:Y:S01]  /*7190*/  LEA.HI.X.SX32 R43, R138, R5, 0x1, P6 ;  /* 0x000000058a2b7211 */ /* 0x000fe200030f0eff */
[----:B-1----:R-:W-:Y:S01]  /*71a0*/  IMAD R7, R40, R3, RZ ;  /* 0x0000000328077224 */ /* 0x002fe200078e02ff */
[----:B------:R-:W-:-:S02]  /*71b0*/  PRMT R35, R29, 0x7773, RZ ;  /* 0x000077731d237816 */ /* 0x000fc400000000ff */
[-C--:B------:R-:W-:Y:S02]  /*71c0*/  LEA.HI.X.SX32 R29, R136, R5.reuse, 0x1, P4 ;  /* 0x00000005881d7211 */ /* 0x080fe400020f0eff */
[----:B------:R-:W-:Y:S01]  /*71d0*/  ISETP.LT.AND P6, PT, R40, UR15, !P0 ;  /* 0x0000000f28007c0c */ /* 0x000fe2000c7c1270 */
[----:B------:R0:W-:Y:S01]  /*71e0*/  @P3 STG.E.U8 desc[UR16][R42.64], R35 ;  /* 0x000000232a003986 */ /* 0x0001e2000c101110 */
[-C--:B------:R-:W-:Y:S02]  /*71f0*/  IADD3 R44, P3, PT, R134, R0.reuse, RZ ;  /* 0x00000000862c7210 */ /* 0x080fe40007f7e0ff */
[----:B------:R-:W-:Y:S01]  /*7200*/  PRMT R33, R30, 0x7771, RZ ;  /* 0x000077711e217816 */ /* 0x000fe200000000ff */
[----:B------:R1:W-:Y:S01]  /*7210*/  @P2 STG.E.U8 desc[UR16][R28.64], R37 ;  /* 0x000000251c002986 */ /* 0x0003e2000c101110 */
[----:B------:R-:W-:Y:S02]  /*7220*/  IADD3 R40, P2, PT, R7, R0, RZ ;  /* 0x0000000007287210 */ /* 0x000fe40007f5e0ff */
[----:B------:R-:W-:-:S02]  /*7230*/  LEA.HI.X.SX32 R45, R134, R5, 0x1, P3 ;  /* 0x00000005862d7211 */ /* 0x000fc400018f0eff */
[C---:B------:R-:W-:Y:S01]  /*7240*/  ISETP.LT.AND P4, PT, R38.reuse, UR15, !P0 ;  /* 0x0000000f26007c0c */ /* 0x040fe2000c781270 */
[----:B------:R-:W-:Y:S01]  /*7250*/  IMAD R38, R38, R3, RZ ;  /* 0x0000000326267224 */ /* 0x000fe200078e02ff */
[----:B------:R-:W-:Y:S01]  /*7260*/  LEA.HI.X.SX32 R41, R7, R5, 0x1, P2 ;  /* 0x0000000507297211 */ /* 0x000fe200010f0eff */
[----:B------:R-:W-:Y:S01]  /*7270*/  IMAD R7, R36, R3, RZ ;  /* 0x0000000324077224 */ /* 0x000fe200078e02ff */
[----:B0-----:R-:W-:Y:S01]  /*7280*/  PRMT R35, R30, 0x7772, RZ ;  /* 0x000077721e237816 */ /* 0x001fe200000000ff */
[----:B------:R0:W-:Y:S01]  /*7290*/  @P5 STG.E.U8 desc[UR16][R44.64], R33 ;  /* 0x000000212c005986 */ /* 0x0001e2000c101110 */
[----:B------:R-:W-:Y:S02]  /*72a0*/  ISETP.LT.AND P3, PT, R36, UR15, !P0 ;  /* 0x0000000f24007c0c */ /* 0x000fe4000c761270 */
[-C--:B-1----:R-:W-:Y:S01]  /*72b0*/  IADD3 R28, P5, PT, R38, R0.reuse, RZ ;  /* 0x00000000261c7210 */ /* 0x082fe20007fbe0ff */
[----:B------:R1:W-:Y:S01]  /*72c0*/  @P6 STG.E.U8 desc[UR16][R40.64], R35 ;  /* 0x0000002328006986 */ /* 0x0003e2000c101110 */
[----:B------:R-:W-:-:S02]  /*72d0*/  IADD3 R36, P6, PT, R7, R0, RZ ;  /* 0x0000000007247210 */ /* 0x000fc40007fde0ff */
[----:B------:R-:W-:Y:S02]  /*72e0*/  LEA.HI.X.SX32 R29, R38, R5, 0x1, P5 ;  /* 0x00000005261d7211 */ /* 0x000fe400028f0eff */
[----:B------:R-:W-:Y:S01]  /*72f0*/  PRMT R43, R30, 0x7773, RZ ;  /* 0x000077731e2b7816 */ /* 0x000fe200000000ff */
[----:B------:R-:W-:Y:S01]  /*7300*/  IMAD R30, R6, R3, RZ ;  /* 0x00000003061e7224 */ /* 0x000fe200078e02ff */
[----:B------:R-:W-:Y:S01]  /*7310*/  LEA.HI.X.SX32 R37, R7, R5, 0x1, P6 ;  /* 0x0000000507257211 */ /* 0x000fe200030f0eff */
[CC--:B------:R-:W-:Y:S01]  /*7320*/  IMAD R7, R34.reuse, R3.reuse, RZ ;  /* 0x0000000322077224 */ /* 0x0c0fe200078e02ff */
[----:B0-----:R-:W-:Y:S01]  /*7330*/  PRMT R33, R31, 0x7770, RZ ;  /* 0x000077701f217816 */ /* 0x001fe200000000ff */
[----:B------:R-:W-:Y:S01]  /*7340*/  @P4 STG.E.U8 desc[UR16][R28.64], R43 ;  /* 0x0000002b1c004986 */ /* 0x000fe2000c101110 */
[----:B------:R-:W-:Y:S02]  /*7350*/  ISETP.LT.AND P5, PT, R34, UR15, !P0 ;  /* 0x0000000f22007c0c */ /* 0x000fe4000c7a1270 */
[----:B------:R-:W-:Y:S01]  /*7360*/  IADD3 R34, P4, PT, R7, R0, RZ ;  /* 0x0000000007227210 */ /* 0x000fe20007f9e0ff */
[----:B------:R0:W-:Y:S01]  /*7370*/  @P3 STG.E.U8 desc[UR16][R36.64], R33 ;  /* 0x0000002124003986 */ /* 0x0001e2000c101110 */
[C---:B------:R-:W-:Y:S01]  /*7380*/  ISETP.LT.AND P3, PT, R32.reuse, UR15, !P0 ;  /* 0x0000000f20007c0c */ /* 0x040fe2000c761270 */
[----:B------:R-:W-:Y:S01]  /*7390*/  IMAD R32, R32, R3, RZ ;  /* 0x0000000320207224 */ /* 0x000fe200078e02ff */
[----:B------:R-:W-:-:S02]  /*73a0*/  LOP3.LUT R39, R4, 0x20, RZ, 0xfc, !PT ;  /* 0x0000002004277812 */ /* 0x000fc400078efcff */
[-C--:B-1----:R-:W-:Y:S02]  /*73b0*/  LEA.HI.X.SX32 R35, R7, R5.reuse, 0x1, P4 ;  /* 0x0000000507237211 */ /* 0x082fe400020f0eff */
[----:B------:R-:W-:Y:S02]  /*73c0*/  ISETP.LT.AND P4, PT, R6, UR15, !P0 ;  /* 0x0000000f06007c0c */ /* 0x000fe4000c781270 */
[C---:B------:R-:W-:Y:S02]  /*73d0*/  IADD3 R6, P6, PT, R32.reuse, R0, RZ ;  /* 0x0000000020067210 */ /* 0x040fe40007fde0ff */
[----:B------:R-:W-:Y:S02]  /*73e0*/  ISETP.LT.AND P2, PT, R39, UR15, !P0 ;  /* 0x0000000f27007c0c */ /* 0x000fe4000c741270 */
[----:B------:R-:W-:Y:S02]  /*73f0*/  PRMT R39, R31, 0x7771, RZ ;  /* 0x000077711f277816 */ /* 0x000fe400000000ff */
[----:B------:R-:W-:Y:S01]  /*7400*/  LEA.HI.X.SX32 R7, R32, R5, 0x1, P6 ;  /* 0x0000000520077211 */ /* 0x000fe200030f0eff */
[----:B------:R-:W-:Y:S01]  /*7410*/  IMAD R32, R3, 0x2, R50 ;  /* 0x0000000203207824 */ /* 0x000fe200078e0232 */
[C---:B0-----:R-:W-:Y:S01]  /*7420*/  PRMT R37, R31.reuse, 0x7772, RZ ;  /* 0x000077721f257816 */ /* 0x041fe200000000ff */
[----:B------:R0:W-:Y:S01]  /*7430*/  @P5 STG.E.U8 desc[UR16][R34.64], R39 ;  /* 0x0000002722005986 */ /* 0x0001e2000c101110 */
[----:B------:R-:W-:-:S02]  /*7440*/  PRMT R33, R31, 0x7773, RZ ;  /* 0x000077731f217816 */ /* 0x000fc400000000ff */
[----:B------:R-:W-:Y:S01]  /*7450*/  LOP3.LUT R31, R4, 0x24, RZ, 0xfc, !PT ;  /* 0x00000024041f7812 */ /* 0x000fe200078efcff */
[----:B------:R1:W-:Y:S01]  /*7460*/  @P3 STG.E.U8 desc[UR16][R6.64], R37 ;  /* 0x0000002506003986 */ /* 0x0003e2000c101110 */
[-C--:B------:R-:W-:Y:S02]  /*7470*/  IADD3 R28, P6, PT, R30, R0.reuse, RZ ;  /* 0x000000001e1c7210 */ /* 0x080fe40007fde0ff */
[----:B------:R-:W-:Y:S01]  /*7480*/  ISETP.LT.AND P3, PT, R31, UR4, !P0 ;  /* 0x000000041f007c0c */ /* 0x000fe2000c761270 */
[----:B------:R-:W5:Y:S01]  /*7490*/  LDCU UR4, c[0x0][0x39c] ;  /* 0x00007380ff0477ac */ /* 0x000f620008000800 */
[----:B------:R-:W-:Y:S02]  /*74a0*/  LOP3.LUT R38, R4, 0x22, RZ, 0xfc, !PT ;  /* 0x0000002204267812 */ /* 0x000fe400078efcff */
[----:B------:R-:W-:Y:S02]  /*74b0*/  LEA.HI.X.SX32 R29, R30, R5, 0x1, P6 ;  /* 0x000000051e1d7211 */ /* 0x000fe400030f0eff */
[----:B------:R-:W-:-:S02]  /*74c0*/  IADD3 R30, P6, PT, R50, R0, RZ ;  /* 0x00000000321e7210 */ /* 0x000fc40007fde0ff */
[----:B------:R-:W-:Y:S01]  /*74d0*/  ISETP.LT.AND P5, PT, R38, UR15, !P0 ;  /* 0x0000000f26007c0c */ /* 0x000fe2000c7a1270 */
[----:B------:R3:W-:Y:S01]  /*74e0*/  @P4 STG.E.U8 desc[UR16][R28.64], R33 ;  /* 0x000000211c004986 */ /* 0x0007e2000c101110 */
[----:B0-----:R-:W-:Y:S02]  /*74f0*/  LOP3.LUT R34, R4, 0x26, RZ, 0xfc, !PT ;  /* 0x0000002604227812 */ /* 0x001fe400078efcff */
[-C--:B------:R-:W-:Y:S02]  /*7500*/  LEA.HI.X.SX32 R31, R50, R5.reuse, 0x1, P6 ;  /* 0x00000005321f7211 */ /* 0x080fe400030f0eff */
[----:B----4-:R-:W-:Y:S02]  /*7510*/  PRMT R39, R16, 0x7770, RZ ;  /* 0x0000777010277816 */ /* 0x010fe400000000ff */
[----:B-1----:R-:W-:Y:S02]  /*7520*/  IADD3 R6, P6, PT, R32, R0, RZ ;  /* 0x0000000020067210 */ /* 0x002fe40007fde0ff */
[----:B--2---:R-:W-:Y:S01]  /*7530*/  ISETP.LT.AND P4, PT, R34, UR5, !P0 ;  /* 0x0000000522007c0c */ /* 0x004fe2000c781270 */
[----:B------:R-:W0:Y:S01]  /*7540*/  LDCU UR5, c[0x0][0x39c] ;  /* 0x00007380ff0577ac */ /* 0x000e220008000800 */
[----:B------:R-:W-:Y:S01]  /*7550*/  LOP3.LUT R36, R4, 0x28, RZ, 0xfc, !PT ;  /* 0x0000002804247812 */ /* 0x000fe200078efcff */
[----:B------:R1:W-:Y:S01]  /*7560*/  @P2 STG.E.U8 desc[UR16][R30.64], R39 ;  /* 0x000000271e002986 */ /* 0x0003e2000c101110 */
[----:B------:R-:W-:Y:S01]  /*7570*/  LEA.HI.X.SX32 R7, R32, R5, 0x1, P6 ;  /* 0x0000000520077211 */ /* 0x000fe200030f0eff */
[----:B------:R-:W-:Y:S01]  /*7580*/  IMAD R34, R3, 0x2, R32 ;  /* 0x0000000203227824 */ /* 0x000fe200078e0220 */
[----:B------:R-:W-:-:S02]  /*7590*/  PRMT R35, R16, 0x7771, RZ ;  /* 0x0000777110237816 */ /* 0x000fc400000000ff */
[----:B---3--:R-:W-:Y:S01]  /*75a0*/  ISETP.LT.AND P2, PT, R36, UR6, !P0 ;  /* 0x0000000624007c0c */ /* 0x008fe2000c741270 */
[C---:B------:R-:W-:Y:S01]  /*75b0*/  IMAD R32, R3.reuse, 0x2, R34 ;  /* 0x0000000203207824 */ /* 0x040fe200078e0222 */
[----:B------:R-:W-:Y:S01]  /*75c0*/  LOP3.LUT R36, R4, 0x2a, RZ, 0xfc, !PT ;  /* 0x0000002a04247812 */ /* 0x000fe200078efcff */
[----:B------:R2:W-:Y:S01]  /*75d0*/  @P5 STG.E.U8 desc[UR16][R6.64], R35 ;  /* 0x0000002306005986 */ /* 0x0005e2000c101110 */
[----:B------:R-:W-:Y:S01]  /*75e0*/  IADD3 R28, P6, PT, R34, R0, RZ ;  /* 0x00000000221c7210 */ /* 0x000fe20007fde0ff */
[----:B------:R-:W3:Y:S01]  /*75f0*/  LDCU UR6, c[0x0][0x39c] ;  /* 0x00007380ff0677ac */ /* 0x000ee20008000800 */
[----:B-----5:R-:W-:Y:S02]  /*7600*/  ISETP.LT.AND P5, PT, R36, UR4, !P0 ;  /* 0x0000000424007c0c */ /* 0x020fe4000c7a1270 */
[----:B------:R-:W-:Y:S01]  /*7610*/  LEA.HI.X.SX32 R29, R34, R5, 0x1, P6 ;  /* 0x00000005221d7211 */ /* 0x000fe200030f0eff */
[----:B------:R-:W4:Y:S01]  /*7620*/  LDCU UR4, c[0x0][0x39c] ;  /* 0x00007380ff0477ac */ /* 0x000f220008000800 */
[----:B------:R-:W-:Y:S01]  /*7630*/  PRMT R33, R16, 0x7772, RZ ;  /* 0x0000777210217816 */ /* 0x000fe200000000ff */
[----:B------:R-:W-:Y:S01]  /*7640*/  IMAD R34, R3, 0x2, R32 ;  /* 0x0000000203227824 */ /* 0x000fe200078e0220 */
[----:B------:R-:W-:-:S02]  /*7650*/  LOP3.LUT R36, R4, 0x2c, RZ, 0xfc, !PT ;  /* 0x0000002c04247812 */ /* 0x000fc400078efcff */
[-C--:B-1----:R-:W-:Y:S01]  /*7660*/  IADD3 R30, P6, PT, R32, R0.reuse, RZ ;  /* 0x00000000201e7210 */ /* 0x082fe20007fde0ff */
[----:B------:R1:W-:Y:S01]  /*7670*/  @P3 STG.E.U8 desc[UR16][R28.64], R33 ;  /* 0x000000211c003986 */ /* 0x0003e2000c101110 */
[----:B0-----:R-:W-:Y:S01]  /*7680*/  ISETP.LT.AND P3, PT, R36, UR5, !P0 ;  /* 0x0000000524007c0c */ /* 0x001fe2000c761270 */
[----:B------:R-:W0:Y:S01]  /*7690*/  LDCU UR5, c[0x0][0x39c] ;  /* 0x00007380ff0577ac */ /* 0x000e220008000800 */
[-C--:B------:R-:W-:Y:S02]  /*76a0*/  LEA.HI.X.SX32 R31, R32, R5.reuse, 0x1, P6 ;  /* 0x00000005201f7211 */ /* 0x080fe400030f0eff */
[----:B--2---:R-:W-:Y:S01]  /*76b0*/  PRMT R35, R16, 0x7773, RZ ;  /* 0x0000777310237816 */ /* 0x004fe200000000ff */
[----:B------:R-:W-:Y:S01]  /*76c0*/  IMAD R16, R3, 0x2, R34 ;  /* 0x0000000203107824 */ /* 0x000fe200078e0222 */
[----:B------:R-:W-:Y:S02]  /*76d0*/  IADD3 R6, P6, PT, R34, R0, RZ ;  /* 0x0000000022067210 */ /* 0x000fe40007fde0ff */
[----:B------:R-:W-:Y:S01]  /*76e0*/  LOP3.LUT R32, R4, 0x2e, RZ, 0xfc, !PT ;  /* 0x0000002e04207812 */ /* 0x000fe200078efcff */
[----:B------:R2:W-:Y:S01]  /*76f0*/  @P4 STG.E.U8 desc[UR16][R30.64], R35 ;  /* 0x000000231e004986 */ /* 0x0005e2000c101110 */
[----:B------:R-:W-:-:S02]  /*7700*/  LEA.HI.X.SX32 R7, R34, R5, 0x1, P6 ;  /* 0x0000000522077211 */ /* 0x000fc400030f0eff */
[----:B-1----:R-:W-:Y:S02]  /*7710*/  PRMT R33, R17, 0x7770, RZ ;  /* 0x0000777011217816 */ /* 0x002fe400000000ff */
[----:B----4-:R-:W-:Y:S01]  /*7720*/  ISETP.LT.AND P4, PT, R32, UR4, !P0 ;  /* 0x0000000420007c0c */ /* 0x010fe2000c781270 */
[C---:B------:R-:W-:Y:S01]  /*7730*/  IMAD R32, R3.reuse, 0x2, R16 ;  /* 0x0000000203207824 */ /* 0x040fe200078e0210 */
[----:B------:R-:W-:Y:S01]  /*7740*/  IADD3 R28, P6, PT, R16, R0, RZ ;  /* 0x00000000101c7210 */ /* 0x000fe20007fde0ff */
[----:B------:R-:W1:Y:S01]  /*7750*/  LDCU UR4, c[0x0][0x39c] ;  /* 0x00007380ff0477ac */ /* 0x000e620008000800 */
[----:B------:R-:W-:Y:S01]  /*7760*/  LOP3.LUT R34, R4, 0x30, RZ, 0xfc, !PT ;  /* 0x0000003004227812 */ /* 0x000fe200078efcff */
[----:B------:R4:W-:Y:S01]  /*7770*/  @P2 STG.E.U8 desc[UR16][R6.64], R33 ;  /* 0x0000002106002986 */ /* 0x0009e2000c101110 */
[----:B------:R-:W-:Y:S01]  /*7780*/  LEA.HI.X.SX32 R29, R16, R5, 0x1, P6 ;  /* 0x00000005101d7211 */ /* 0x000fe200030f0eff */
[----:B------:R-:W-:Y:S01]  /*7790*/  IMAD R16, R3, 0x2, R32 ;  /* 0x0000000203107824 */ /* 0x000fe200078e0220 */
[----:B--2---:R-:W-:-:S02]  /*77a0*/  PRMT R35, R17, 0x7771, RZ ;  /* 0x0000777111237816 */ /* 0x004fc400000000ff */
[----:B---3--:R-:W-:Y:S01]  /*77b0*/  ISETP.LT.AND P2, PT, R34, UR6, !P0 ;  /* 0x0000000622007c0c */ /* 0x008fe2000c741270 */
[----:B------:R-:W2:Y:S01]  /*77c0*/  LDCU UR6, c[0x0][0x39c] ;  /* 0x00007380ff0677ac */ /* 0x000ea20008000800 */
[-C--:B------:R-:W-:Y:S01]  /*77d0*/  IADD3 R30, P6, PT, R32, R0.reuse, RZ ;  /* 0x00000000201e7210 */ /* 0x080fe20007fde0ff */
[----:B------:R3:W-:Y:S01]  /*77e0*/  @P5 STG.E.U8 desc[UR16][R28.64], R35 ;  /* 0x000000231c005986 */ /* 0x0007e2000c101110 */
[----:B------:R-:W-:Y:S02]  /*77f0*/  LOP3.LUT R34, R4, 0x32, RZ, 0xfc, !PT ;  /* 0x0000003204227812 */ /* 0x000fe400078efcff */
[----:B------:R-:W-:Y:S02]  /*7800*/  LEA.HI.X.SX32 R31, R32, R5, 0x1, P6 ;  /* 0x00000005201f7211 */ /* 0x000fe400030f0eff */
[----:B0-----:R-:W-:Y:S01]  /*7810*/  ISETP.LT.AND P5, PT, R34, UR5, !P0 ;  /* 0x0000000522007c0c */ /* 0x001fe2000c7a1270 */
[----:B------:R-:W0:Y:S01]  /*7820*/  LDCU UR5, c[0x0][0x39c] ;  /* 0x00007380ff0577ac */ /* 0x000e220008000800 */
[----:B----4-:R-:W-:-:S02]  /*7830*/  IADD3 R6, P6, PT, R16, R0, RZ ;  /* 0x0000000010067210 */ /* 0x010fc40007fde0ff */
[----:B------:R-:W-:Y:S02]  /*7840*/  PRMT R33, R17, 0x7772, RZ ;  /* 0x0000777211217816 */ /* 0x000fe400000000ff */
[----:B------:R-:W-:Y:S01]  /*7850*/  LEA.HI.X.SX32 R7, R16, R5, 0x1, P6 ;  /* 0x0000000510077211 */ /* 0x000fe200030f0eff */
[----:B---3--:R-:W-:Y:S01]  /*7860*/  IMAD R28, R3, 0x2, R16 ;  /* 0x00000002031c7824 */ /* 0x008fe200078e0210 */
[----:B------:R-:W-:Y:S01]  /*7870*/  PRMT R35, R17, 0x7773, RZ ;  /* 0x0000777311237816 */ /* 0x000fe200000000ff */
[----:B------:R3:W-:Y:S01]  /*7880*/  @P3 STG.E.U8 desc[UR16][R30.64], R33 ;  /* 0x000000211e003986 */ /* 0x0007e2000c101110 */
[C---:B------:R-:W-:Y:S02]  /*7890*/  LOP3.LUT R32, R4.reuse, 0x34, RZ, 0xfc, !PT ;  /* 0x0000003404207812 */ /* 0x040fe400078efcff */
[----:B------:R-:W-:Y:S01]  /*78a0*/  LOP3.LUT R29, R4, 0x36, RZ, 0xfc, !PT ;  /* 0x00000036041d7812 */ /* 0x000fe200078efcff */
[----:B------:R4:W-:Y:S01]  /*78b0*/  @P4 STG.E.U8 desc[UR16][R6.64], R35 ;  /* 0x0000002306004986 */ /* 0x0009e2000c101110 */
[----:B-1----:R-:W-:Y:S01]  /*78c0*/  ISETP.LT.AND P3, PT, R32, UR4, !P0 ;  /* 0x0000000420007c0c */ /* 0x002fe2000c761270 */
[----:B------:R-:W1:Y:S01]  /*78d0*/  LDCU UR4, c[0x0][0x39c] ;  /* 0x00007380ff0477ac */ /* 0x000e620008000800 */
[----:B------:R-:W-:-:S02]  /*78e0*/  IADD3 R16, P4, PT, R28, R0, RZ ;  /* 0x000000001c107210 */ /* 0x000fc40007f9e0ff */
[----:B------:R-:W-:Y:S02]  /*78f0*/  LOP3.LUT R32, R4, 0x38, RZ, 0xfc, !PT ;  /* 0x0000003804207812 */ /* 0x000fe400078efcff */
[----:B------:R-:W-:Y:S01]  /*7900*/  LEA.HI.X.SX32 R17, R28, R5, 0x1, P4 ;  /* 0x000000051c117211 */ /* 0x000fe200020f0eff */
[----:B---3--:R-:W-:Y:S01]  /*7910*/  IMAD R30, R3, 0x2, R28 ;  /* 0x00000002031e7824 */ /* 0x008fe200078e021c */
[----:B------:R-:W-:Y:S02]  /*7920*/  PRMT R33, R18, 0x7770, RZ ;  /* 0x0000777012217816 */ /* 0x000fe400000000ff */
[----:B0-----:R-:W-:Y:S01]  /*7930*/  ISETP.LT.AND P4, PT, R29, UR5, !P0 ;  /* 0x000000051d007c0c */ /* 0x001fe2000c781270 */
[----:B------:R-:W0:Y:S01]  /*7940*/  LDCU UR5, c[0x0][0x39c] ;  /* 0x00007380ff0577ac */ /* 0x000e220008000800 */
[----:B------:R-:W-:Y:S01]  /*7950*/  IADD3 R28, P6, PT, R30, R0, RZ ;  /* 0x000000001e1c7210 */ /* 0x000fe20007fde0ff */
[----:B------:R3:W-:Y:S01]  /*7960*/  @P2 STG.E.U8 desc[UR16][R16.64], R33 ;  /* 0x0000002110002986 */ /* 0x0007e2000c101110 */
[----:B------:R-:W-:-:S02]  /*7970*/  PRMT R31, R18, 0x7771, RZ ;  /* 0x00007771121f7816 */ /* 0x000fc400000000ff */
[-C--:B------:R-:W-:Y:S01]  /*7980*/  LEA.HI.X.SX32 R29, R30, R5.reuse, 0x1, P6 ;  /* 0x000000051e1d7211 */ /* 0x080fe200030f0eff */
[C---:B------:R-:W-:Y:S01]  /*7990*/  IMAD R30, R3.reuse, 0x2, R30 ;  /* 0x00000002031e7824 */ /* 0x040fe200078e021e */
[----:B--2---:R-:W-:Y:S01]  /*79a0*/  ISETP.LT.AND P2, PT, R32, UR6, !P0 ;  /* 0x0000000620007c0c */ /* 0x004fe2000c741270 */
[----:B------:R-:W2:Y:S01]  /*79b0*/  LDCU UR6, c[0x0][0x39c] ;  /* 0x00007380ff0677ac */ /* 0x000ea20008000800 */
[----:B----4-:R-:W-:Y:S01]  /*79c0*/  LOP3.LUT R7, R4, 0x3a, RZ, 0xfc, !PT ;  /* 0x0000003a04077812 */ /* 0x010fe200078efcff */
[----:B------:R-:W-:Y:S01]  /*79d0*/  IMAD R32, R3, 0x2, R30 ;  /* 0x0000000203207824 */ /* 0x000fe200078e021e */
[C---:B------:R-:W-:Y:S01]  /*79e0*/  IADD3 R6, P6, PT, R30.reuse, R0, RZ ;  /* 0x000000001e067210 */ /* 0x040fe20007fde0ff */
[----:B------:R4:W-:Y:S01]  /*79f0*/  @P5 STG.E.U8 desc[UR16][R28.64], R31 ;  /* 0x0000001f1c005986 */ /* 0x0009e2000c101110 */
[----:B-1----:R-:W-:Y:S01]  /*7a00*/  ISETP.LT.AND P5, PT, R7, UR4, !P0 ;  /* 0x0000000407007c0c */ /* 0x002fe2000c7a1270 */
[----:B------:R-:W1:Y:S01]  /*7a10*/  LDCU UR4, c[0x0][0x39c] ;  /* 0x00007380ff0477ac */ /* 0x000e620008000800 */
[----:B------:R-:W-:-:S02]  /*7a20*/  LEA.HI.X.SX32 R7, R30, R5, 0x1, P6 ;  /* 0x000000051e077211 */ /* 0x000fc400030f0eff */
[-C--:B---3--:R-:W-:Y:S02]  /*7a30*/  IADD3 R16, P6, PT, R32, R0.reuse, RZ ;  /* 0x0000000020107210 */ /* 0x088fe40007fde0ff */
[----:B------:R-:W-:Y:S02]  /*7a40*/  PRMT R35, R18, 0x7772, RZ ;  /* 0x0000777212237816 */ /* 0x000fe400000000ff */
[----:B------:R-:W-:Y:S01]  /*7a50*/  LEA.HI.X.SX32 R17, R32, R5, 0x1, P6 ;  /* 0x0000000520117211 */ /* 0x000fe200030f0eff */
[C---:B------:R-:W-:Y:S01]  /*7a60*/  IMAD R32, R3.reuse, 0x2, R32 ;  /* 0x0000000203207824 */ /* 0x040fe200078e0220 */
[----:B------:R-:W-:Y:S01]  /*7a70*/  PRMT R33, R18, 0x7773, RZ ;  /* 0x0000777312217816 */ /* 0x000fe200000000ff */
[----:B------:R3:W-:Y:S01]  /*7a80*/  @P3 STG.E.U8 desc[UR16][R6.64], R35 ;  /* 0x0000002306003986 */ /* 0x0007e2000c101110 */
[----:B------:R-:W-:Y:S01]  /*7a90*/  LOP3.LUT R30, R4, 0x3c, RZ, 0xfc, !PT ;  /* 0x0000003c041e7812 */ /* 0x000fe200078efcff */
[----:B------:R-:W-:Y:S01]  /*7aa0*/  IMAD R18, R3, 0x2, R32 ;  /* 0x0000000203127824 */ /* 0x000fe200078e0220 */
[----:B----4-:R-:W-:Y:S01]  /*7ab0*/  PRMT R31, R19, 0x7770, RZ ;  /* 0x00007770131f7816 */ /* 0x010fe200000000ff */
[----:B------:R4:W-:Y:S01]  /*7ac0*/  @P4 STG.E.U8 desc[UR16][R16.64], R33 ;  /* 0x0000002110004986 */ /* 0x0009e2000c101110 */
[----:B------:R-:W-:-:S02]  /*7ad0*/  IADD3 R28, P4, PT, R32, R0, RZ ;  /* 0x00000000201c7210 */ /* 0x000fc40007f9e0ff */
[----:B0-----:R-:W-:Y:S01]  /*7ae0*/  ISETP.LT.AND P3, PT, R30, UR5, !P0 ;  /* 0x000000051e007c0c */ /* 0x001fe2000c761270 */
[----:B------:R-:W0:Y:S01]  /*7af0*/  LDCU UR5, c[0x0][0x39c] ;  /* 0x00007380ff0577ac */ /* 0x000e220008000800 */
[-C--:B------:R-:W-:Y:S02]  /*7b00*/  LEA.HI.X.SX32 R29, R32, R5.reuse, 0x1, P4 ;  /* 0x00000005201d7211 */ /* 0x080fe400020f0eff */
[C---:B------:R-:W-:Y:S02]  /*7b10*/  LOP3.LUT R30, R4.reuse, 0x3e, RZ, 0xfc, !PT ;  /* 0x0000003e041e7812 */ /* 0x040fe400078efcff */
[----:B---3--:R-:W-:Y:S01]  /*7b20*/  LOP3.LUT R7, R4, 0x40, RZ, 0xfc, !PT ;  /* 0x0000004004077812 */ /* 0x008fe200078efcff */
[----:B------:R3:W-:Y:S01]  /*7b30*/  @P2 STG.E.U8 desc[UR16][R28.64], R31 ;  /* 0x0000001f1c002986 */ /* 0x0007e2000c101110 */
[C---:B------:R-:W-:Y:S02]  /*7b40*/  IADD3 R6, P6, PT, R18.reuse, R0, RZ ;  /* 0x0000000012067210 */ /* 0x040fe40007fde0ff */
[----:B-1----:R-:W-:Y:S01]  /*7b50*/  ISETP.LT.AND P2, PT, R7, UR4, !P0 ;  /* 0x0000000407007c0c */ /* 0x002fe2000c741270 */
[----:B------:R-:W1:Y:S01]  /*7b60*/  LDCU UR4, c[0x0][0x39c] ;  /* 0x00007380ff0477ac */ /* 0x000e620008000800 */
[----:B------:R-:W-:Y:S01]  /*7b70*/  LEA.HI.X.SX32 R7, R18, R5, 0x1, P6 ;  /* 0x0000000512077211 */ /* 0x000fe200030f0eff */
[----:B------:R-:W-:Y:S01]  /*7b80*/  IMAD R18, R3, 0x2, R18 ;  /* 0x0000000203127824 */ /* 0x000fe200078e0212 */
[----:B----4-:R-:W-:-:S02]  /*7b90*/  PRMT R33, R19, 0x7771, RZ ;  /* 0x0000777113217816 */ /* 0x010fc400000000ff */
[----:B------:R-:W-:Y:S02]  /*7ba0*/  LOP3.LUT R17, R4, 0x42, RZ, 0xfc, !PT ;  /* 0x0000004204117812 */ /* 0x000fe400078efcff */
[C---:B------:R-:W-:Y:S01]  /*7bb0*/  IADD3 R16, P6, PT, R18.reuse, R0, RZ ;  /* 0x0000000012107210 */ /* 0x040fe20007fde0ff */
[----:B------:R4:W-:Y:S01]  /*7bc0*/  @P5 STG.E.U8 desc[UR16][R6.64], R33 ;  /* 0x0000002106005986 */ /* 0x0009e2000c101110 */
[----:B0-----:R-:W-:Y:S01]  /*7bd0*/  ISETP.LT.AND P5, PT, R17, UR5, !P0 ;  /* 0x0000000511007c0c */ /* 0x001fe2000c7a1270 */
[----:B------:R-:W0:Y:S01]  /*7be0*/  LDCU UR5, c[0x0][0x39c] ;  /* 0x00007380ff0577ac */ /* 0x000e220008000800 */
[----:B------:R-:W-:Y:S01]  /*7bf0*/  LEA.HI.X.SX32 R17, R18, R5, 0x1, P6 ;  /* 0x0000000512117211 */ /* 0x000fe200030f0eff */
[----:B---3--:R-:W-:Y:S01]  /*7c00*/  IMAD R28, R3, 0x2, R18 ;  /* 0x00000002031c7824 */ /* 0x008fe200078e0212 */
[----:B------:R-:W-:Y:S02]  /*7c10*/  PRMT R31, R19, 0x7772, RZ ;  /* 0x00007772131f7816 */ /* 0x000fe400000000ff */
[----:B------:R-:W-:-:S02]  /*7c20*/  LOP3.LUT R32, R4, 0x44, RZ, 0xfc, !PT ;  /* 0x0000004404207812 */ /* 0x000fc400078efcff */
[----:B--2---:R-:W-:Y:S01]  /*7c30*/  ISETP.LT.AND P4, PT, R30, UR6, !P0 ;  /* 0x000000061e007c0c */ /* 0x004fe2000c781270 */
[----:B------:R2:W-:Y:S01]  /*7c40*/  @P3 STG.E.U8 desc[UR16][R16.64], R31 ;  /* 0x0000001f10003986 */ /* 0x0005e2000c101110 */
[----:B-1----:R-:W-:Y:S01]  /*7c50*/  ISETP.LT.AND P3, PT, R32, UR4, !P0 ;  /* 0x0000000420007c0c */ /* 0x002fe2000c761270 */
[----:B------:R-:W-:Y:S01]  /*7c60*/  IMAD R30, R3, 0x2, R28 ;  /* 0x00000002031e7824 */ /* 0x000fe200078e021c */
[CC--:B------:R-:W-:Y:S01]  /*7c70*/  IADD3 R18, P6, PT, R28.reuse, R0.reuse, RZ ;  /* 0x000000001c127210 */ /* 0x0c0fe20007fde0ff */
[----:B------:R-:W1:Y:S01]  /*7c80*/  LDCU UR4, c[0x0][0x39c] ;  /* 0x00007380ff0477ac */ /* 0x000e620008000800 */
[----:B------:R-:W-:Y:S02]  /*7c90*/  PRMT R29, R19, 0x7773, RZ ;  /* 0x00007773131d7816 */ /* 0x000fe400000000ff */
[-C--:B------:R-:W-:Y:S01]  /*7ca0*/  LEA.HI.X.SX32 R19, R28, R5.reuse, 0x1, P6 ;  /* 0x000000051c137211 */ /* 0x080fe200030f0eff */
[----:B------:R-:W-:Y:S01]  /*7cb0*/  IMAD R28, R3, 0x2, R30 ;  /* 0x00000002031c7824 */ /* 0x000fe200078e021e */
[----:B----4-:R-:W-:Y:S01]  /*7cc0*/  IADD3 R6, P6, PT, R30, R0, RZ ;  /* 0x000000001e067210 */ /* 0x010fe20007fde0ff */
[----:B------:R-:W3:Y:S01]  /*7cd0*/  LDCU UR6, c[0x0][0x39c] ;  /* 0x00007380ff0677ac */ /* 0x000ee20008000800 */
[----:B------:R-:W-:Y:S01]  /*7ce0*/  LOP3.LUT R32, R4, 0x46, RZ, 0xfc, !PT ;  /* 0x0000004604207812 */ /* 0x000fe200078efcff */
[----:B------:R4:W-:Y:S01]  /*7cf0*/  @P4 STG.E.U8 desc[UR16][R18.64], R29 ;  /* 0x0000001d12004986 */ /* 0x0009e2000c101110 */
[----:B------:R-:W-:-:S02]  /*7d00*/  LEA.HI.X.SX32 R7, R30, R5, 0x1, P6 ;  /* 0x000000051e077211 */ /* 0x000fc400030f0eff */
[----:B--2---:R-:W-:Y:S02]  /*7d10*/  IADD3 R16, P6, PT, R28, R0, RZ ;  /* 0x000000001c107210 */ /* 0x004fe40007fde0ff */
[----:B------:R-:W-:Y:S02]  /*7d20*/  PRMT R33, R24, 0x7770, RZ ;  /* 0x0000777018217816 */ /* 0x000fe400000000ff */
[----:B0-----:R-:W-:Y:S01]  /*7d30*/  ISETP.LT.AND P4, PT, R32, UR5, !P0 ;  /* 0x0000000520007c0c */ /* 0x001fe2000c781270 */
[----:B------:R-:W0:Y:S01]  /*7d40*/  LDCU UR5, c[0x0][0x39c] ;  /* 0x00007380ff0577ac */ /* 0x000e220008000800 */
[----:B------:R-:W-:Y:S01]  /*7d50*/  LOP3.LUT R30, R4, 0x48, RZ, 0xfc, !PT ;  /* 0x00000048041e7812 */ /* 0x000fe200078efcff */
[----:B------:R2:W-:Y:S01]  /*7d60*/  @P2 STG.E.U8 desc[UR16][R6.64], R33 ;  /* 0x0000002106002986 */ /* 0x0005e2000c101110 */
[----:B------:R-:W-:Y:S01]  /*7d70*/  LEA.HI.X.SX32 R17, R28, R5, 0x1, P6 ;  /* 0x000000051c117211 */ /* 0x000fe200030f0eff */
[C---:B------:R-:W-:Y:S01]  /*7d80*/  IMAD R28, R3.reuse, 0x2, R28 ;  /* 0x00000002031c7824 */ /* 0x040fe200078e021c */
[----:B-1----:R-:W-:Y:S01]  /*7d90*/  ISETP.LT.AND P2, PT, R30, UR4, !P0 ;  /* 0x000000041e007c0c */ /* 0x002fe2000c741270 */
[----:B------:R-:W1:Y:S01]  /*7da0*/  LDCU UR4, c[0x0][0x39c] ;  /* 0x00007380ff0477ac */ /* 0x000e620008000800 */
[----:B----4-:R-:W-:Y:S01]  /*7db0*/  PRMT R29, R24, 0x7771, RZ ;  /* 0x00007771181d7816 */ /* 0x010fe200000000ff */
[----:B------:R-:W-:Y:S01]  /*7dc0*/  IMAD R30, R3, 0x2, R28 ;  /* 0x00000002031e7824 */ /* 0x000fe200078e021c */
[----:B------:R-:W-:-:S02]  /*7dd0*/  LOP3.LUT R32, R4, 0x4a, RZ, 0xfc, !PT ;  /* 0x0000004a04207812 */ /* 0x000fc400078efcff */
[----:B------:R-:W-:Y:S01]  /*7de0*/  PRMT R31, R24, 0x7772, RZ ;  /* 0x00007772181f7816 */ /* 0x000fe200000000ff */
[----:B------:R4:W-:Y:S01]  /*7df0*/  @P5 STG.E.U8 desc[UR16][R16.64], R29 ;  /* 0x0000001d10005986 */ /* 0x0009e2000c101110 */
[-C--:B------:R-:W-:Y:S02]  /*7e00*/  IADD3 R18, P5, PT, R28, R0.reuse, RZ ;  /* 0x000000001c127210 */ /* 0x080fe40007fbe0ff */
[----:B--2---:R-:W-:Y:S02]  /*7e10*/  IADD3 R6, P6, PT, R30, R0, RZ ;  /* 0x000000001e067210 */ /* 0x004fe40007fde0ff */
[-C--:B------:R-:W-:Y:S02]  /*7e20*/  LEA.HI.X.SX32 R19, R28, R5.reuse, 0x1, P5 ;  /* 0x000000051c137211 */ /* 0x080fe400028f0eff */
[----:B------:R-:W-:Y:S01]  /*7e30*/  LEA.HI.X.SX32 R7, R30, R5, 0x1, P6 ;  /* 0x000000051e077211 */ /* 0x000fe200030f0eff */
[C---:B------:R-:W-:Y:S01]  /*7e40*/  IMAD R30, R3.reuse, 0x2, R30 ;  /* 0x00000002031e7824 */ /* 0x040fe200078e021e */
[----:B0-----:R-:W-:Y:S01]  /*7e50*/  ISETP.LT.AND P5, PT, R32, UR5, !P0 ;  /* 0x0000000520007c0c */ /* 0x001fe2000c7a1270 */
[----:B------:R-:W0:Y:S01]  /*7e60*/  LDCU UR5, c[0x0][0x39c] ;  /* 0x00007380ff0577ac */ /* 0x000e220008000800 */
[----:B------:R2:W-:Y:S01]  /*7e70*/  @P3 STG.E.U8 desc[UR16][R18.64], R31 ;  /* 0x0000001f12003986 */ /* 0x0005e2000c101110 */
[----:B----4-:R-:W-:Y:S01]  /*7e80*/  PRMT R29, R24, 0x7773, RZ ;  /* 0x00007773181d7816 */ /* 0x010fe200000000ff */
[----:B------:R-:W-:Y:S01]  /*7e90*/  IMAD R24, R3, 0x2, R30 ;  /* 0x0000000203187824 */ /* 0x000fe200078e021e */
[----:B------:R-:W-:-:S02]  /*7ea0*/  LOP3.LUT R17, R4, 0x4e, RZ, 0xfc, !PT ;  /* 0x0000004e04117812 */ /* 0x000fc400078efcff */
[CC--:B------:R-:W-:Y:S01]  /*7eb0*/  IADD3 R16, P6, PT, R30.reuse, R0.reuse, RZ ;  /* 0x000000001e107210 */ /* 0x0c0fe20007fde0ff */
[----:B------:R4:W-:Y:S01]  /*7ec0*/  @P4 STG.E.U8 desc[UR16][R6.64], R29 ;  /* 0x0000001d06004986 */ /* 0x0009e2000c101110 */
[----:B-1----:R-:W-:Y:S01]  /*7ed0*/  ISETP.LT.AND P4, PT, R17, UR4, !P0 ;  /* 0x0000000411007c0c */ /* 0x002fe2000c781270 */
[----:B------:R-:W1:Y:S01]  /*7ee0*/  LDCU UR4, c[0x0][0x39c] ;  /* 0x00007380ff0477ac */ /* 0x000e620008000800 */
[----:B------:R-:W-:Y:S02]  /*7ef0*/  LEA.HI.X.SX32 R17, R30, R5, 0x1, P6 ;  /* 0x000000051e117211 */ /* 0x000fe400030f0eff */
[----:B------:R-:W-:Y:S02]  /*7f00*/  LOP3.LUT R28, R4, 0x4c, RZ, 0xfc, !PT ;  /* 0x0000004c041c7812 */ /* 0x000fe400078efcff */
[----:B--2---:R-:W-:Y:S02]  /*7f10*/  IADD3 R18, P6, PT, R24, R0, RZ ;  /* 0x0000000018127210 */ /* 0x004fe40007fde0ff */
[----:B------:R-:W-:-:S02]  /*7f20*/  PRMT R33, R25, 0x7770, RZ ;  /* 0x0000777019217816 */ /* 0x000fc400000000ff */
[----:B---3--:R-:W-:Y:S01]  /*7f30*/  ISETP.LT.AND P3, PT, R28, UR6, !P0 ;  /* 0x000000061c007c0c */ /* 0x008fe2000c761270 */
[----:B------:R-:W2:Y:S01]  /*7f40*/  LDCU UR6, c[0x0][0x39c] ;  /* 0x00007380ff0677ac */ /* 0x000ea20008000800 */
[----:B------:R-:W-:Y:S01]  /*7f50*/  LEA.HI.X.SX32 R19, R24, R5, 0x1, P6 ;  /* 0x0000000518137211 */ /* 0x000fe200030f0eff */
[----:B------:R-:W-:Y:S01]  /*7f60*/  IMAD R24, R3, 0x2, R24 ;  /* 0x0000000203187824 */ /* 0x000fe200078e0218 */
[C---:B------:R-:W-:Y:S01]  /*7f70*/  PRMT R31, R25.reuse, 0x7771, RZ ;  /* 0x00007771191f7816 */ /* 0x040fe200000000ff */
[----:B------:R3:W-:Y:S01]  /*7f80*/  @P2 STG.E.U8 desc[UR16][R16.64], R33 ;  /* 0x0000002110002986 */ /* 0x0007e2000c101110 */
[----:B------:R-:W-:Y:S02]  /*7f90*/  LOP3.LUT R28, R4, 0x50, RZ, 0xfc, !PT ;  /* 0x00000050041c7812 */ /* 0x000fe400078efcff */
[----:B----4-:R-:W-:Y:S01]  /*7fa0*/  PRMT R29, R25, 0x7772, RZ ;  /* 0x00007772191d7816 */ /* 0x010fe200000000ff */
[----:B------:R4:W-:Y:S01]  /*7fb0*/  @P5 STG.E.U8 desc[UR16][R18.64], R31 ;  /* 0x0000001f12005986 */ /* 0x0009e2000c101110 */
[----:B------:R-:W-:-:S02]  /*7fc0*/  IADD3 R6, P5, PT, R24, R0, RZ ;  /* 0x0000000018067210 */ /* 0x000fc40007fbe0ff */
[----:B0-----:R-:W-:Y:S01]  /*7fd0*/  ISETP.LT.AND P2, PT, R28, UR5, !P0 ;  /* 0x000000051c007c0c */ /* 0x001fe2000c741270 */
[----:B------:R-:W0:Y:S01]  /*7fe0*/  LDCU UR5, c[0x0][0x39c] ;  /* 0x00007380ff0577ac */ /* 0x000e220008000800 */
[----:B------:R-:W-:Y:S01]  /*7ff0*/  IMAD R28, R3, 0x2, R24 ;  /* 0x00000002031c7824 */ /* 0x000fe200078e0218 */
[-C--:B------:R-:W-:Y:S02]  /*8000*/  LEA.HI.X.SX32 R7, R24, R5.reuse, 0x1, P5 ;  /* 0x0000000518077211 */ /* 0x080fe400028f0eff */
[----:B---3--:R-:W-:Y:S02]  /*8010*/  LOP3.LUT R17, R4, 0x54, RZ, 0xfc, !PT ;  /* 0x0000005404117812 */ /* 0x008fe400078efcff */
[----:B------:R-:W-:Y:S01]  /*8020*/  IADD3 R16, P6, PT, R28, R0, RZ ;  /* 0x000000001c107210 */ /* 0x000fe20007fde0ff */
[----:B------:R3:W-:Y:S01]  /*8030*/  @P3 STG.E.U8 desc[UR16][R6.64], R29 ;  /* 0x0000001d06003986 */ /* 0x0007e2000c101110 */
[----:B------:R-:W-:Y:S02]  /*8040*/  LOP3.LUT R30, R4, 0x52, RZ, 0xfc, !PT ;  /* 0x00000052041e7812 */ /* 0x000fe400078efcff */
[----:B-1----:R-:W-:Y:S01]  /*8050*/  ISETP.LT.AND P3, PT, R17, UR4, !P0 ;  /* 0x0000000411007c0c */ /* 0x002fe2000c761270 */
[----:B------:R-:W1:Y:S01]  /*8060*/  LDCU UR4, c[0x0][0x39c] ;  /* 0x00007380ff0477ac */ /* 0x000e620008000800 */
[----:B------:R-:W-:Y:S01]  /*8070*/  LEA.HI.X.SX32 R17, R28, R5, 0x1, P6 ;  /* 0x000000051c117211 */ /* 0x000fe200030f0eff */
[----:B------:R-:W-:Y:S01]  /*8080*/  IMAD R28, R3, 0x2, R28 ;  /* 0x00000002031c7824 */ /* 0x000fe200078e021c */
[----:B--2---:R-:W-:Y:S01]  /*8090*/  ISETP.LT.AND P5, PT, R30, UR6, !P0 ;  /* 0x000000061e007c0c */ /* 0x004fe2000c7a1270 */
[----:B------:R-:W2:Y:S01]  /*80a0*/  LDCU UR6, c[0x0][0x39c] ;  /* 0x00007380ff0677ac */ /* 0x000ea20008000800 */
[----:B------:R-:W-:Y:S01]  /*80b0*/  PRMT R25, R25, 0x7773, RZ ;  /* 0x0000777319197816 */ /* 0x000fe200000000ff */
[----:B------:R-:W-:Y:S01]  /*80c0*/  IMAD R24, R3, 0x2, R28 ;  /* 0x0000000203187824 */ /* 0x000fe200078e021c */
[----:B----4-:R-:W-:-:S02]  /*80d0*/  LOP3.LUT R19, R4, 0x56, RZ, 0xfc, !PT ;  /* 0x0000005604137812 */ /* 0x010fc400078efcff */
[CC--:B------:R-:W-:Y:S01]  /*80e0*/  IADD3 R18, P6, PT, R28.reuse, R0.reuse, RZ ;  /* 0x000000001c127210 */ /* 0x0c0fe20007fde0ff */
[----:B------:R4:W-:Y:S01]  /*80f0*/  @P4 STG.E.U8 desc[UR16][R16.64], R25 ;  /* 0x0000001910004986 */ /* 0x0009e2000c101110 */
[----:B0-----:R-:W-:Y:S01]  /*8100*/  ISETP.LT.AND P4, PT, R19, UR5, !P0 ;  /* 0x0000000513007c0c */ /* 0x001fe2000c781270 */
[----:B------:R-:W0:Y:S01]  /*8110*/  LDCU UR5, c[0x0][0x39c] ;  /* 0x00007380ff0577ac */ /* 0x000e220008000800 */
[-C--:B------:R-:W-:Y:S02]  /*8120*/  LEA.HI.X.SX32 R19, R28, R5.reuse, 0x1, P6 ;  /* 0x000000051c137211 */ /* 0x080fe400030f0eff */
[----:B---3--:R-:W-:Y:S02]  /*8130*/  IADD3 R6, P6, PT, R24, R0, RZ ;  /* 0x0000000018067210 */ /* 0x008fe40007fde0ff */
[----:B------:R-:W-:Y:S02]  /*8140*/  PRMT R29, R26, 0x7770, RZ ;  /* 0x000077701a1d7816 */ /* 0x000fe400000000ff */
[----:B------:R-:W-:-:S02]  /*8150*/  LEA.HI.X.SX32 R7, R24, R5, 0x1, P6 ;  /* 0x0000000518077211 */ /* 0x000fc400030f0eff */
[----:B------:R-:W-:Y:S01]  /*8160*/  LOP3.LUT R28, R4, 0x58, RZ, 0xfc, !PT ;  /* 0x00000058041c7812 */ /* 0x000fe200078efcff */
[----:B----4-:R-:W-:Y:S01]  /*8170*/  IMAD R16, R3, 0x2, R24 ;  /* 0x0000000203107824 */ /* 0x010fe200078e0218 */
[----:B------:R-:W-:Y:S01]  /*8180*/  PRMT R17, R26, 0x7771, RZ ;  /* 0x000077711a117816 */ /* 0x000fe200000000ff */
[----:B------:R-:W-:Y:S01]  /*8190*/  @P2 STG.E.U8 desc[UR16][R18.64], R29 ;  /* 0x0000001d12002986 */ /* 0x000fe2000c101110 */
[----:B------:R-:W-:Y:S02]  /*81a0*/  LOP3.LUT R25, R4, 0x5a, RZ, 0xfc, !PT ;  /* 0x0000005a04197812 */ /* 0x000fe400078efcff */
[C---:B------:R-:W-:Y:S01]  /*81b0*/  IADD3 R24, P6, PT, R16.reuse, R0, RZ ;  /* 0x0000000010187210 */ /* 0x040fe20007fde0ff */
[----:B------:R3:W-:Y:S01]  /*81c0*/  @P5 STG.E.U8 desc[UR16][R6.64], R17 ;  /* 0x0000001106005986 */ /* 0x0007e2000c101110 */
[----:B--2---:R-:W-:Y:S01]  /*81d0*/  ISETP.LT.AND P5, PT, R25, UR6, !P0 ;  /* 0x0000000619007c0c */ /* 0x004fe2000c7a1270 */
[----:B------:R-:W2:Y:S01]  /*81e0*/  LDCU UR6, c[0x0][0x39c] ;  /* 0x00007380ff0677ac */ /* 0x000ea20008000800 */
[----:B------:R-:W-:Y:S01]  /*81f0*/  LEA.HI.X.SX32 R25, R16, R5, 0x1, P6 ;  /* 0x0000000510197211 */ /* 0x000fe200030f0eff */
[----:B------:R-:W-:Y:S01]  /*8200*/  IMAD R16, R3, 0x2, R16 ;  /* 0x0000000203107824 */ /* 0x000fe200078e0210 */
[----:B------:R-:W-:-:S02]  /*8210*/  PRMT R33, R26, 0x7772, RZ ;  /* 0x000077721a217816 */ /* 0x000fc400000000ff */
[----:B-1----:R-:W-:Y:S01]  /*8220*/  ISETP.LT.AND P2, PT, R28, UR4, !P0 ;  /* 0x000000041c007c0c */ /* 0x002fe2000c741270 */
[----:B------:R-:W1:Y:S01]  /*8230*/  LDCU UR4, c[0x0][0x39c] ;  /* 0x00007380ff0477ac */ /* 0x000e620008000800 */
[----:B------:R-:W-:Y:S01]  /*8240*/  LOP3.LUT R28, R4, 0x5c, RZ, 0xfc, !PT ;  /* 0x0000005c041c7812 */ /* 0x000fe200078efcff */
[----:B------:R4:W-:Y:S01]  /*8250*/  @P3 STG.E.U8 desc[UR16][R24.64], R33 ;  /* 0x0000002118003986 */ /* 0x0009e2000c101110 */
[----:B------:R-:W-:Y:S01]  /*8260*/  IMAD R30, R3, 0x2, R16 ;  /* 0x00000002031e7824 */ /* 0x000fe200078e0210 */
[-C--:B---3--:R-:W-:Y:S02]  /*8270*/  IADD3 R6, P3, PT, R16, R0.reuse, RZ ;  /* 0x0000000010067210 */ /* 0x088fe40007f7e0ff */
[----:B0-----:R-:W-:Y:S01]  /*8280*/  ISETP.LT.AND P6, PT, R28, UR5, !P0 ;  /* 0x000000051c007c0c */ /* 0x001fe2000c7c1270 */
[----:B------:R-:W0:Y:S01]  /*8290*/  LDCU UR5, c[0x0][0x39c] ;  /* 0x00007380ff0577ac */ /* 0x000e220008000800 */
[----:B------:R-:W-:Y:S02]  /*82a0*/  LEA.HI.X.SX32 R7, R16, R5, 0x1, P3 ;  /* 0x0000000510077211 */ /* 0x000fe400018f0eff */
[----:B------:R-:W-:Y:S01]  /*82b0*/  IADD3 R28, P3, PT, R30, R0, RZ ;  /* 0x000000001e1c7210 */ /* 0x000fe20007f7e0ff */
[----:B------:R-:W3:Y:S01]  /*82c0*/  LDS.128 R16, [R2+UR8] ;  /* 0x0000000802107984 */ /* 0x000ee20008000c00 */
[----:B------:R-:W-:-:S02]  /*82d0*/  PRMT R35, R26, 0x7773, RZ ;  /* 0x000077731a237816 */ /* 0x000fc400000000ff */
[----:B------:R-:W-:Y:S02]  /*82e0*/  PRMT R31, R27, 0x7770, RZ ;  /* 0x000077701b1f7816 */ /* 0x000fe400000000ff */
[----:B------:R-:W-:Y:S01]  /*82f0*/  LEA.HI.X.SX32 R29, R30, R5, 0x1, P3 ;  /* 0x000000051e1d7211 */ /* 0x000fe200018f0eff */
[----:B------:R-:W-:Y:S01]  /*8300*/  IMAD R30, R3, 0x2, R30 ;  /* 0x00000002031e7824 */ /* 0x000fe200078e021e */
[----:B------:R-:W-:Y:S01]  /*8310*/  LOP3.LUT R32, R4, 0x5e, RZ, 0xfc, !PT ;  /* 0x0000005e04207812 */ /* 0x000fe200078efcff */
[----:B------:R5:W-:Y:S01]  /*8320*/  @P4 STG.E.U8 desc[UR16][R6.64], R35 ;  /* 0x0000002306004986 */ /* 0x000be2000c101110 */
[----:B----4-:R-:W-:Y:S02]  /*8330*/  PRMT R33, R27, 0x7771, RZ ;  /* 0x000077711b217816 */ /* 0x010fe400000000ff */
[----:B-1----:R-:W-:Y:S01]  /*8340*/  ISETP.LT.AND P3, PT, R32, UR4, !P0 ;  /* 0x0000000420007c0c */ /* 0x002fe2000c761270 */
[----:B------:R1:W-:Y:S01]  /*8350*/  @P2 STG.E.U8 desc[UR16][R28.64], R31 ;  /* 0x0000001f1c002986 */ /* 0x0003e2000c101110 */
[----:B------:R-:W-:Y:S01]  /*8360*/  IADD3 R24, P2, PT, R30, R0, RZ ;  /* 0x000000001e187210 */ /* 0x000fe20007f5e0ff */
[----:B------:R-:W4:Y:S01]  /*8370*/  LDCU UR4, c[0x0][0x39c] ;  /* 0x00007380ff0477ac */ /* 0x000f220008000800 */
[----:B------:R-:W-:-:S02]  /*8380*/  LOP3.LUT R32, R4, 0x60, RZ, 0xfc, !PT ;  /* 0x0000006004207812 */ /* 0x000fc400078efcff */
[-C--:B------:R-:W-:Y:S01]  /*8390*/  LEA.HI.X.SX32 R25, R30, R5.reuse, 0x1, P2 ;  /* 0x000000051e197211 */ /* 0x080fe200010f0eff */
[C---:B------:R-:W-:Y:S01]  /*83a0*/  IMAD R30, R3.reuse, 0x2, R30 ;  /* 0x00000002031e7824 */ /* 0x040fe200078e021e */
[----:B0-----:R-:W-:Y:S01]  /*83b0*/  ISETP.LT.AND P2, PT, R32, UR5, !P0 ;  /* 0x0000000520007c0c */ /* 0x001fe2000c741270 */
[----:B------:R-:W0:Y:S01]  /*83c0*/  LDCU UR5, c[0x0][0x39c] ;  /* 0x00007380ff0577ac */ /* 0x000e220008000800 */
[----:B------:R-:W-:Y:S01]  /*83d0*/  LOP3.LUT R26, R4, 0x62, RZ, 0xfc, !PT ;  /* 0x00000062041a7812 */ /* 0x000fe200078efcff */
[----:B------:R0:W-:Y:S01]  /*83e0*/  @P5 STG.E.U8 desc[UR16][R24.64], R33 ;  /* 0x0000002118005986 */ /* 0x0001e2000c101110 */
[-C--:B-----5:R-:W-:Y:S01]  /*83f0*/  IADD3 R6, P5, PT, R30, R0.reuse, RZ ;  /* 0x000000001e067210 */ /* 0x0a0fe20007fbe0ff */
[C---:B-1----:R-:W-:Y:S01]  /*8400*/  IMAD R28, R3.reuse, 0x2, R30 ;  /* 0x00000002031c7824 */ /* 0x042fe200078e021e */
[----:B--2---:R-:W-:Y:S01]  /*8410*/  ISETP.LT.AND P4, PT, R26, UR6, !P0 ;  /* 0x000000061a007c0c */ /* 0x004fe2000c781270 */
[----:B------:R-:W1:Y:S01]  /*8420*/  LDCU UR6, c[0x0][0x39c] ;  /* 0x00007380ff0677ac */ /* 0x000e620008000800 */
[----:B------:R-:W-:Y:S01]  /*8430*/  LEA.HI.X.SX32 R7, R30, R5, 0x1, P5 ;  /* 0x000000051e077211 */ /* 0x000fe200028f0eff */
[----:B------:R-:W-:Y:S01]  /*8440*/  IMAD R30, R3, 0x2, R28 ;  /* 0x00000002031e7824 */ /* 0x000fe200078e021c */
[----:B------:R-:W-:-:S02]  /*8450*/  IADD3 R26, P5, PT, R28, R0, RZ ;  /* 0x000000001c1a7210 */ /* 0x000fc40007fbe0ff */
[----:B------:R-:W-:Y:S02]  /*8460*/  LOP3.LUT R32, R4, 0x64, RZ, 0xfc, !PT ;  /* 0x0000006404207812 */ /* 0x000fe400078efcff */
[C---:B------:R-:W-:Y:S02]  /*8470*/  PRMT R29, R27.reuse, 0x7773, RZ ;  /* 0x000077731b1d7816 */ /* 0x040fe400000000ff */
[----:B------:R-:W-:Y:S02]  /*8480*/  PRMT R31, R27, 0x7772, RZ ;  /* 0x000077721b1f7816 */ /* 0x000fe400000000ff */
[----:B------:R-:W-:Y:S01]  /*8490*/  LEA.HI.X.SX32 R27, R28, R5, 0x1, P5 ;  /* 0x000000051c1b7211 */ /* 0x000fe200028f0eff */
[----:B------:R-:W-:Y:S01]  /*84a0*/  IMAD R28, R3, 0x2, R30 ;  /* 0x00000002031c7824 */ /* 0x000fe200078e021e */
[----:B----4-:R-:W-:Y:S01]  /*84b0*/  ISETP.LT.AND P5, PT, R32, UR4, !P0 ;  /* 0x0000000420007c0c */ /* 0x010fe2000c7a1270 */
[----:B------:R-:W2:Y:S01]  /*84c0*/  LDCU UR4, c[0x0][0x39c] ;  /* 0x00007380ff0477ac */ /* 0x000ea20008000800 */
[----:B------:R-:W-:Y:S01]  /*84d0*/  LOP3.LUT R32, R4, 0x66, RZ, 0xfc, !PT ;  /* 0x0000006604207812 */ /* 0x000fe200078efcff */
[----:B------:R4:W-:Y:S01]  /*84e0*/  @P6 STG.E.U8 desc[UR16][R6.64], R31 ;  /* 0x0000001f06006986 */ /* 0x0009e2000c101110 */
[----:B0-----:R-:W-:-:S02]  /*84f0*/  IADD3 R24, P6, PT, R30, R0, RZ ;  /* 0x000000001e187210 */ /* 0x001fc40007fde0ff */
[----:B---3--:R-:W-:Y:S01]  /*8500*/  PRMT R33, R16, 0x7770, RZ ;  /* 0x0000777010217816 */ /* 0x008fe200000000ff */
[----:B------:R0:W-:Y:S01]  /*8510*/  @P3 STG.E.U8 desc[UR16][R26.64], R29 ;  /* 0x0000001d1a003986 */ /* 0x0001e2000c101110 */
[----:B------:R-:W-:Y:S01]  /*8520*/  ISETP.LT.AND P3, PT, R32, UR5, !P0 ;  /* 0x0000000520007c0c */ /* 0x000fe2000c761270 */
[----:B------:R-:W3:Y:S01]  /*8530*/  LDCU UR5, c[0x0][0x39c] ;  /* 0x00007380ff0577ac */ /* 0x000ee20008000800 */
[----:B------:R-:W-:Y:S01]  /*8540*/  LEA.HI.X.SX32 R25, R30, R5, 0x1, P6 ;  /* 0x000000051e197211 */ /* 0x000fe200030f0eff */
[----:B------:R-:W-:Y:S01]  /*8550*/  IMAD R30, R3, 0x2, R28 ;  /* 0x00000002031e7824 */ /* 0x000fe200078e021c */
[----:B------:R-:W-:Y:S02]  /*8560*/  LOP3.LUT R32, R4, 0x6a, RZ, 0xfc, !PT ;  /* 0x0000006a04207812 */ /* 0x000fe400078efcff */
[----:B----4-:R-:W-:Y:S01]  /*8570*/  IADD3 R6, P6, PT, R28, R0, RZ ;  /* 0x000000001c067210 */ /* 0x010fe20007fde0ff */
[----:B------:R4:W-:Y:S01]  /*8580*/  @P2 STG.E.U8 desc[UR16][R24.64], R33 ;  /* 0x0000002118002986 */ /* 0x0009e2000c101110 */
[----:B------:R-:W-:-:S02]  /*8590*/  LOP3.LUT R31, R4, 0x68, RZ, 0xfc, !PT ;  /* 0x00000068041f7812 */ /* 0x000fc400078efcff */
[-C--:B------:R-:W-:Y:S01]  /*85a0*/  LEA.HI.X.SX32 R7, R28, R5.reuse, 0x1, P6 ;  /* 0x000000051c077211 */ /* 0x080fe200030f0eff */
[----:B------:R-:W-:Y:S01]  /*85b0*/  IMAD R28, R3, 0x2, R30 ;  /* 0x00000002031c7824 */ /* 0x000fe200078e021e */
[----:B0-----:R-:W-:Y:S02]  /*85c0*/  PRMT R29, R16, 0x7771, RZ ;  /* 0x00007771101d7816 */ /* 0x001fe400000000ff */
[CC--:B------:R-:W-:Y:S02]  /*85d0*/  IADD3 R26, P6, PT, R30.reuse, R0.reuse, RZ ;  /* 0x000000001e1a7210 */ /* 0x0c0fe40007fde0ff */
[----:B--2---:R-:W-:Y:S01]  /*85e0*/  ISETP.LT.AND P2, PT, R31, UR4, !P0 ;  /* 0x000000041f007c0c */ /* 0x004fe2000c741270 */
[----:B------:R0:W-:Y:S01]  /*85f0*/  @P4 STG.E.U8 desc[UR16][R6.64], R29 ;  /* 0x0000001d06004986 */ /* 0x0001e2000c101110 */
[----:B------:R-:W-:Y:S01]  /*8600*/  LEA.HI.X.SX32 R27, R30, R5, 0x1, P6 ;  /* 0x000000051e1b7211 */ /* 0x000fe200030f0eff */
[----:B------:R-:W2:Y:S01]  /*8610*/  LDCU UR4, c[0x0][0x39c] ;  /* 0x00007380ff0477ac */ /* 0x000ea20008000800 */
[----:B------:R-:W-:Y:S01]  /*8620*/  PRMT R31, R16, 0x7772, RZ ;  /* 0x00007772101f7816 */ /* 0x000fe200000000ff */
[----:B------:R-:W-:Y:S01]  /*8630*/  IMAD R30, R3, 0x2, R28 ;  /* 0x00000002031e7824 */ /* 0x000fe200078e021c */
[----:B-1----:R-:W-:Y:S01]  /*8640*/  ISETP.LT.AND P4, PT, R32, UR6, !P0 ;  /* 0x0000000620007c0c */ /* 0x002fe2000c781270 */
[----:B------:R-:W1:Y:S01]  /*8650*/  LDCU UR6, c[0x0][0x39c] ;  /* 0x00007380ff0677ac */ /* 0x000e620008000800 */
[----:B------:R-:W-:Y:S01]  /*8660*/  LOP3.LUT R32, R4, 0x6c, RZ, 0xfc, !PT ;  /* 0x0000006c04207812 */ /* 0x000fe200078efcff */
[----:B------:R5:W-:Y:S01]  /*8670*/  @P5 STG.E.U8 desc[UR16][R26.64], R31 ;  /* 0x0000001f1a005986 */ /* 0x000be2000c101110 */
[----:B----4-:R-:W-:-:S02]  /*8680*/  IADD3 R24, P6, PT, R28, R0, RZ ;  /* 0x000000001c187210 */ /* 0x010fc40007fde0ff */
[----:B---3--:R-:W-:Y:S01]  /*8690*/  ISETP.LT.AND P5, PT, R32, UR5, !P0 ;  /* 0x0000000520007c0c */ /* 0x008fe2000c7a1270 */
[----:B------:R-:W3:Y:S01]  /*86a0*/  LDCU UR5, c[0x0][0x39c] ;  /* 0x00007380ff0577ac */ /* 0x000ee20008000800 */
[-C--:B------:R-:W-:Y:S02]  /*86b0*/  LEA.HI.X.SX32 R25, R28, R5.reuse, 0x1, P6 ;  /* 0x000000051c197211 */ /* 0x080fe400030f0eff */
[----:B0-----:R-:W-:Y:S01]  /*86c0*/  PRMT R29, R16, 0x7773, RZ ;  /* 0x00007773101d7816 */ /* 0x001fe200000000ff */
[----:B------:R-:W-:Y:S01]  /*86d0*/  IMAD R16, R3, 0x2, R30 ;  /* 0x0000000203107824 */ /* 0x000fe200078e021e */
[----:B------:R-:W-:Y:S02]  /*86e0*/  IADD3 R6, P6, PT, R30, R0, RZ ;  /* 0x000000001e067210 */ /* 0x000fe40007fde0ff */
[----:B------:R-:W-:Y:S01]  /*86f0*/  LOP3.LUT R28, R4, 0x6e, RZ, 0xfc, !PT ;  /* 0x0000006e041c7812 */ /* 0x000fe200078efcff */
[----:B------:R0:W-:Y:S01]  /*8700*/  @P3 STG.E.U8 desc[UR16][R24.64], R29 ;  /* 0x0000001d18003986 */ /* 0x0001e2000c101110 */
[----:B------:R-:W-:-:S02]  /*8710*/  LEA.HI.X.SX32 R7, R30, R5, 0x1, P6 ;  /* 0x000000051e077211 */ /* 0x000fc400030f0eff */
[----:B-----5:R-:W-:Y:S02]  /*8720*/  PRMT R31, R17, 0x7770, RZ ;  /* 0x00007770111f7816 */ /* 0x020fe400000000ff */
[----:B--2---:R-:W-:Y:S01]  /*8730*/  ISETP.LT.AND P3, PT, R28, UR4, !P0 ;  /* 0x000000041c007c0c */ /* 0x004fe2000c761270 */
[----:B------:R-:W2:Y:S01]  /*8740*/  LDCU UR4, c[0x0][0x39c] ;  /* 0x00007380ff0477ac */ /* 0x000ea20008000800 */
[-C--:B------:R-:W-:Y:S01]  /*8750*/  IADD3 R26, P6, PT, R16, R0.reuse, RZ ;  /* 0x00000000101a7210 */ /* 0x080fe20007fde0ff */
[C---:B------:R-:W-:Y:S01]  /*8760*/  IMAD R28, R3.reuse, 0x2, R16 ;  /* 0x00000002031c7824 */ /* 0x040fe200078e0210 */
[----:B------:R-:W-:Y:S01]  /*8770*/  LOP3.LUT R30, R4, 0x70, RZ, 0xfc, !PT ;  /* 0x00000070041e7812 */ /* 0x000fe200078efcff */
[----:B------:R4:W-:Y:S01]  /*8780*/  @P2 STG.E.U8 desc[UR16][R6.64], R31 ;  /* 0x0000001f06002986 */ /* 0x0009e2000c101110 */
[----:B------:R-:W-:Y:S01]  /*8790*/  LEA.HI.X.SX32 R27, R16, R5, 0x1, P6 ;  /* 0x00000005101b7211 */ /* 0x000fe200030f0eff */
[----:B------:R-:W-:Y:S01]  /*87a0*/  IMAD R16, R3, 0x2, R28 ;  /* 0x0000000203107824 */ /* 0x000fe200078e021c */
[----:B---3--:R-:W-:Y:S01]  /*87b0*/  ISETP.LT.AND P2, PT, R30, UR5, !P0 ;  /* 0x000000051e007c0c */ /* 0x008fe2000c741270 */
[----:B------:R-:W3:Y:S01]  /*87c0*/  LDCU UR5, c[0x0][0x39c] ;  /* 0x00007380ff0577ac */ /* 0x000ee20008000800 */
[----:B0-----:R-:W-:-:S02]  /*87d0*/  IADD3 R24, P6, PT, R28, R0, RZ ;  /* 0x000000001c187210 */ /* 0x001fc40007fde0ff */
[----:B------:R-:W-:Y:S02]  /*87e0*/  PRMT R29, R17, 0x7771, RZ ;  /* 0x00007771111d7816 */ /* 0x000fe400000000ff */
[----:B------:R-:W-:Y:S02]  /*87f0*/  LOP3.LUT R30, R4, 0x72, RZ, 0xfc, !PT ;  /* 0x00000072041e7812 */ /* 0x000fe400078efcff */
[-C--:B------:R-:W-:Y:S01]  /*8800*/  LEA.HI.X.SX32 R25, R28, R5.reuse, 0x1, P6 ;  /* 0x000000051c197211 */ /* 0x080fe200030f0eff */
[----:B------:R-:W-:Y:S01]  /*8810*/  IMAD R28, R3, 0x2, R16 ;  /* 0x00000002031c7824 */ /* 0x000fe200078e0210 */
[----:B----4-:R-:W-:Y:S01]  /*8820*/  IADD3 R6, P6, PT, R16, R0, RZ ;  /* 0x0000000010067210 */ /* 0x010fe20007fde0ff */
[----:B------:R0:W-:Y:S01]  /*8830*/  @P4 STG.E.U8 desc[UR16][R26.64], R29 ;  /* 0x0000001d1a004986 */ /* 0x0001e2000c101110 */
[----:B------:R-:W-:Y:S02]  /*8840*/  PRMT R31, R17, 0x7772, RZ ;  /* 0x00007772111f7816 */ /* 0x000fe400000000ff */
[----:B-1----:R-:W-:Y:S01]  /*8850*/  ISETP.LT.AND P4, PT, R30, UR6, !P0 ;  /* 0x000000061e007c0c */ /* 0x002fe2000c781270 */
[----:B------:R-:W1:Y:S01]  /*8860*/  LDCU UR6, c[0x0][0x39c] ;  /* 0x00007380ff0677ac */ /* 0x000e620008000800 */
[----:B------:R-:W-:Y:S01]  /*8870*/  LOP3.LUT R30, R4, 0x74, RZ, 0xfc, !PT ;  /* 0x00000074041e7812 */ /* 0x000fe200078efcff */
[----:B------:R4:W-:Y:S01]  /*8880*/  @P5 STG.E.U8 desc[UR16][R24.64], R31 ;  /* 0x0000001f18005986 */ /* 0x0009e2000c101110 */
[----:B------:R-:W-:-:S02]  /*8890*/  LEA.HI.X.SX32 R7, R16, R5, 0x1, P6 ;  /* 0x0000000510077211 */ /* 0x000fc400030f0eff */
[----:B------:R-:W-:Y:S02]  /*88a0*/  IADD3 R16, P6, PT, R28, R0, RZ ;  /* 0x000000001c107210 */ /* 0x000fe40007fde0ff */
[----:B--2---:R-:W-:Y:S01]  /*88b0*/  ISETP.LT.AND P5, PT, R30, UR4, !P0 ;  /* 0x000000041e007c0c */ /* 0x004fe2000c7a1270 */
[----:B------:R-:W2:Y:S01]  /*88c0*/  LDCU UR4, c[0x0][0x39c] ;  /* 0x00007380ff0477ac */ /* 0x000ea20008000800 */
[----:B0-----:R-:W-:Y:S02]  /*88d0*/  PRMT R29, R17, 0x7773, RZ ;  /* 0x00007773111d7816 */ /* 0x001fe400000000ff */
[----:B------:R-:W-:Y:S02]  /*88e0*/  LOP3.LUT R26, R4, 0x76, RZ, 0xfc, !PT ;  /* 0x00000076041a7812 */ /* 0x000fe400078efcff */
[----:B------:R-:W-:Y:S01]  /*88f0*/  LEA.HI.X.SX32 R17, R28, R5, 0x1, P6 ;  /* 0x000000051c117211 */ /* 0x000fe200030f0eff */
[----:B------:R-:W-:Y:S01]  /*8900*/  IMAD R28, R3, 0x2, R28 ;  /* 0x00000002031c7824 */ /* 0x000fe200078e021c */
[----:B------:R0:W-:Y:S01]  /*8910*/  @P3 STG.E.U8 desc[UR16][R6.64], R29 ;  /* 0x0000001d06003986 */ /* 0x0001e2000c101110 */
[----:B------:R-:W-:-:S02]  /*8920*/  PRMT R27, R18, 0x7770, RZ ;  /* 0x00007770121b7816 */ /* 0x000fc400000000ff */
[----:B---3--:R-:W-:Y:S01]  /*8930*/  ISETP.LT.AND P3, PT, R26, UR5, !P0 ;  /* 0x000000051a007c0c */ /* 0x008fe2000c761270 */
[----:B------:R-:W3:Y:S01]  /*8940*/  LDCU UR5, c[0x0][0x39c] ;  /* 0x00007380ff0577ac */ /* 0x000ee20008000800 */
[----:B------:R-:W-:Y:S01]  /*8950*/  IMAD R26, R3, 0x2, R28 ;  /* 0x00000002031a7824 */ /* 0x000fe200078e021c */
[----:B------:R5:W-:Y:S01]  /*8960*/  @P2 STG.E.U8 desc[UR16][R16.64], R27 ;  /* 0x0000001b10002986 */ /* 0x000be2000c101110 */
[-C--:B----4-:R-:W-:Y:S02]  /*8970*/  IADD3 R24, P2, PT, R28, R0.reuse, RZ ;  /* 0x000000001c187210 */ /* 0x090fe40007f5e0ff */
[----:B------:R-:W-:Y:S02]  /*8980*/  LOP3.LUT R30, R4, 0x78, RZ, 0xfc, !PT ;  /* 0x00000078041e7812 */ /* 0x000fe400078efcff */
[----:B------:R-:W-:Y:S02]  /*8990*/  LEA.HI.X.SX32 R25, R28, R5, 0x1, P2 ;  /* 0x000000051c197211 */ /* 0x000fe400010f0eff */
[----:B0-----:R-:W-:-:S02]  /*89a0*/  IADD3 R6, P6, PT, R26, R0, RZ ;  /* 0x000000001a067210 */ /* 0x001fc40007fde0ff */
[----:B------:R-:W-:Y:S02]  /*89b0*/  PRMT R29, R18, 0x7771, RZ ;  /* 0x00007771121d7816 */ /* 0x000fe400000000ff */
[----:B------:R-:W-:Y:S01]  /*89c0*/  LEA.HI.X.SX32 R7, R26, R5, 0x1, P6 ;  /* 0x000000051a077211 */ /* 0x000fe200030f0eff */
[C---:B------:R-:W-:Y:S01]  /*89d0*/  IMAD R26, R3.reuse, 0x2, R26 ;  /* 0x00000002031a7824 */ /* 0x040fe200078e021a */
[----:B-----5:R-:W-:Y:S01]  /*89e0*/  PRMT R27, R18, 0x7772, RZ ;  /* 0x00007772121b7816 */ /* 0x020fe200000000ff */
[----:B------:R0:W-:Y:S01]  /*89f0*/  @P4 STG.E.U8 desc[UR16][R24.64], R29 ;  /* 0x0000001d18004986 */ /* 0x0001e2000c101110 */
[----:B------:R-:W-:Y:S02]  /*8a00*/  LOP3.LUT R28, R4, 0x7a, RZ, 0xfc, !PT ;  /* 0x0000007a041c7812 */ /* 0x000fe400078efcff */
[----:B--2---:R-:W-:Y:S01]  /*8a10*/  ISETP.LT.AND P2, PT, R30, UR4, !P0 ;  /* 0x000000041e007c0c */ /* 0x004fe2000c741270 */
[----:B------:R-:W2:Y:S01]  /*8a20*/  LDCU UR4, c[0x0][0x39c] ;  /* 0x00007380ff0477ac */ /* 0x000ea20008000800 */
[----:B-1----:R-:W-:Y:S01]  /*8a30*/  ISETP.LT.AND P4, PT, R28, UR6, !P0 ;  /* 0x000000061c007c0c */ /* 0x002fe2000c781270 */
[----:B------:R1:W-:Y:S01]  /*8a40*/  @P5 STG.E.U8 desc[UR16][R6.64], R27 ;  /* 0x0000001b06005986 */ /* 0x0003e2000c101110 */
[----:B------:R-:W-:Y:S01]  /*8a50*/  LOP3.LUT R17, R4, 0x7c, RZ, 0xfc, !PT ;  /* 0x0000007c04117812 */ /* 0x000fe200078efcff */
[----:B------:R-:W-:Y:S01]  /*8a60*/  IMAD R28, R3, 0x2, R26 ;  /* 0x00000002031c7824 */ /* 0x000fe200078e021a */
[----:B------:R-:W-:Y:S01]  /*8a70*/  IADD3 R16, P5, PT, R26, R0, RZ ;  /* 0x000000001a107210 */ /* 0x000fe20007fbe0ff */
[----:B------:R-:W4:Y:S01]  /*8a80*/  LDCU UR6, c[0x0][0x39c] ;  /* 0x00007380ff0677ac */ /* 0x000f220008000800 */
[----:B---3--:R-:W-:-:S02]  /*8a90*/  ISETP.LT.AND P6, PT, R17, UR5, !P0 ;  /* 0x0000000511007c0c */ /* 0x008fc4000c7c1270 */
[-C--:B------:R-:W-:Y:S01]  /*8aa0*/  LEA.HI.X.SX32 R17, R26, R5.reuse, 0x1, P5 ;  /* 0x000000051a117211 */ /* 0x080fe200028f0eff */
[----:B------:R-:W3:Y:S01]  /*8ab0*/  LDCU UR5, c[0x0][0x39c] ;  /* 0x00007380ff0577ac */ /* 0x000ee20008000800 */
[----:B0-----:R-:W-:Y:S02]  /*8ac0*/  IADD3 R24, P5, PT, R28, R0, RZ ;  /* 0x000000001c187210 */ /* 0x001fe40007fbe0ff */
[----:B------:R-:W-:Y:S02]  /*8ad0*/  PRMT R31, R18, 0x7773, RZ ;  /* 0x00007773121f7816 */ /* 0x000fe400000000ff */
[----:B------:R-:W-:Y:S02]  /*8ae0*/  PRMT R29, R19, 0x7770, RZ ;  /* 0x00007770131d7816 */ /* 0x000fe400000000ff */
[----:B------:R-:W-:Y:S01]  /*8af0*/  LEA.HI.X.SX32 R25, R28, R5, 0x1, P5 ;  /* 0x000000051c197211 */ /* 0x000fe200028f0eff */
[----:B------:R-:W-:Y:S01]  /*8b00*/  IMAD R28, R3, 0x2, R28 ;  /* 0x00000002031c7824 */ /* 0x000fe200078e021c */
[----:B------:R-:W-:Y:S01]  /*8b10*/  LOP3.LUT R18, R4, 0x7e, RZ, 0xfc, !PT ;  /* 0x0000007e04127812 */ /* 0x000fe200078efcff */
[----:B------:R0:W-:Y:S01]  /*8b20*/  @P3 STG.E.U8 desc[UR16][R16.64], R31 ;  /* 0x0000001f10003986 */ /* 0x0001e2000c101110 */
[----:B-1----:R-:W-:-:S02]  /*8b30*/  PRMT R27, R19, 0x7771, RZ ;  /* 0x00007771131b7816 */ /* 0x002fc400000000ff */
[----:B--2---:R-:W-:Y:S01]  /*8b40*/  ISETP.LT.AND P3, PT, R18, UR4, !P0 ;  /* 0x0000000412007c0c */ /* 0x004fe2000c761270 */
[----:B------:R1:W-:Y:S01]  /*8b50*/  @P2 STG.E.U8 desc[UR16][R24.64], R29 ;  /* 0x0000001d18002986 */ /* 0x0003e2000c101110 */
[-C--:B------:R-:W-:Y:S01]  /*8b60*/  IADD3 R6, P2, PT, R28, R0.reuse, RZ ;  /* 0x000000001c067210 */ /* 0x080fe20007f5e0ff */
[----:B------:R-:W2:Y:S01]  /*8b70*/  LDCU UR4, c[0x0][0x39c] ;  /* 0x00007380ff0477ac */ /* 0x000ea20008000800 */
[----:B------:R-:W-:Y:S02]  /*8b80*/  LOP3.LUT R18, R4, 0x82, RZ, 0xfc, !PT ;  /* 0x0000008204127812 */ /* 0x000fe400078efcff */
[----:B------:R-:W-:Y:S01]  /*8b90*/  LEA.HI.X.SX32 R7, R28, R5, 0x1, P2 ;  /* 0x000000051c077211 */ /* 0x000fe200010f0eff */
[C---:B------:R-:W-:Y:S01]  /*8ba0*/  IMAD R28, R3.reuse, 0x2, R28 ;  /* 0x00000002031c7824 */ /* 0x040fe200078e021c */
[----:B---3--:R-:W-:Y:S01]  /*8bb0*/  ISETP.LT.AND P5, PT, R18, UR5, !P0 ;  /* 0x0000000512007c0c */ /* 0x008fe2000c7a1270 */
[----:B------:R-:W3:Y:S01]  /*8bc0*/  LDCU UR5, c[0x0][0x39c] ;  /* 0x00007380ff0577ac */ /* 0x000ee20008000800 */
[----:B------:R-:W-:Y:S01]  /*8bd0*/  LOP3.LUT R26, R4, 0x80, RZ, 0xfc, !PT ;  /* 0x00000080041a7812 */ /* 0x000fe200078efcff */
[----:B------:R5:W-:Y:S01]  /*8be0*/  @P4 STG.E.U8 desc[UR16][R6.64], R27 ;  /* 0x0000001b06004986 */ /* 0x000be2000c101110 */
[----:B0-----:R-:W-:Y:S01]  /*8bf0*/  IADD3 R16, P4, PT, R28, R0, RZ ;  /* 0x000000001c107210 */ /* 0x001fe20007f9e0ff */
[----:B-1----:R-:W-:Y:S01]  /*8c00*/  IMAD R24, R3, 0x2, R28 ;  /* 0x0000000203187824 */ /* 0x002fe200078e021c */
[----:B------:R-:W-:-:S02]  /*8c10*/  PRMT R25, R19, 0x7773, RZ ;  /* 0x0000777313197816 */ /* 0x000fc400000000ff */
[-C--:B------:R-:W-:Y:S02]  /*8c20*/  LEA.HI.X.SX32 R17, R28, R5.reuse, 0x1, P4 ;  /* 0x000000051c117211 */ /* 0x080fe400020f0eff */
[-C--:B------:R-:W-:Y:S02]  /*8c30*/  IADD3 R18, P4, PT, R24, R0.reuse, RZ ;  /* 0x0000000018127210 */ /* 0x080fe40007f9e0ff */
[----:B------:R-:W-:Y:S02]  /*8c40*/  LOP3.LUT R28, R4, 0x84, RZ, 0xfc, !PT ;  /* 0x00000084041c7812 */ /* 0x000fe400078efcff */
[----:B------:R-:W-:Y:S02]  /*8c50*/  PRMT R29, R19, 0x7772, RZ ;  /* 0x00007772131d7816 */ /* 0x000fe400000000ff */
[----:B------:R-:W-:Y:S02]  /*8c60*/  LEA.HI.X.SX32 R19, R24, R5, 0x1, P4 ;  /* 0x0000000518137211 */ /* 0x000fe400020f0eff */
[----:B--2---:R-:W-:Y:S01]  /*8c70*/  ISETP.LT.AND P4, PT, R28, UR4, !P0 ;  /* 0x000000041c007c0c */ /* 0x004fe2000c781270 */
[----:B------:R-:W0:Y:S01]  /*8c80*/  LDCU UR4, c[0x0][0x39c] ;  /* 0x00007380ff0477ac */ /* 0x000e220008000800 */
[----:B----4-:R-:W-:Y:S01]  /*8c90*/  ISETP.LT.AND P2, PT, R26, UR6, !P0 ;  /* 0x000000061a007c0c */ /* 0x010fe2000c741270 */
[C---:B------:R-:W-:Y:S01]  /*8ca0*/  IMAD R26, R3.reuse, 0x2, R24 ;  /* 0x00000002031a7824 */ /* 0x040fe200078e0218 */
[----:B------:R-:W-:Y:S01]  /*8cb0*/  LOP3.LUT R28, R4, 0x86, RZ, 0xfc, !PT ;  /* 0x00000086041c7812 */ /* 0x000fe200078efcff */
[----:B------:R-:W1:Y:S01]  /*8cc0*/  LDCU UR6, c[0x0][0x39c] ;  /* 0x00007380ff0677ac */ /* 0x000e620008000800 */
[----:B------:R2:W-:Y:S01]  /*8cd0*/  @P6 STG.E.U8 desc[UR16][R16.64], R29 ;  /* 0x0000001d10006986 */ /* 0x0005e2000c101110 */
[----:B------:R-:W-:Y:S01]  /*8ce0*/  IMAD R24, R3, 0x2, R26 ;  /* 0x0000000203187824 */ /* 0x000fe200078e021a */
[----:B-----5:R-:W-:-:S02]  /*8cf0*/  IADD3 R6, P6, PT, R26, R0, RZ ;  /* 0x000000001a067210 */ /* 0x020fc40007fde0ff */
[----:B------:R4:W-:Y:S01]  /*8d00*/  @P3 STG.E.U8 desc[UR16][R18.64], R25 ;  /* 0x0000001912003986 */ /* 0x0009e2000c101110 */
[----:B---3--:R-:W-:Y:S01]  /*8d10*/  ISETP.LT.AND P3, PT, R28, UR5, !P0 ;  /* 0x000000051c007c0c */ /* 0x008fe2000c761270 */
[----:B------:R-:W3:Y:S01]  /*8d20*/  LDCU UR5, c[0x0][0x39c] ;  /* 0x00007380ff0577ac */ /* 0x000ee20008000800 */
[-C--:B------:R-:W-:Y:S01]  /*8d30*/  LEA.HI.X.SX32 R7, R26, R5.reuse, 0x1, P6 ;  /* 0x000000051a077211 */ /* 0x080fe200030f0eff */
[C---:B------:R-:W-:Y:S01]  /*8d40*/  IMAD R26, R3.reuse, 0x2, R24 ;  /* 0x00000002031a7824 */ /* 0x040fe200078e0218 */
[----:B------:R-:W-:Y:S02]  /*8d50*/  PRMT R27, R8, 0x7770, RZ ;  /* 0x00007770081b7816 */ /* 0x000fe400000000ff */
[----:B------:R-:W-:Y:S02]  /*8d60*/  LOP3.LUT R28, R4, 0x88, RZ, 0xfc, !PT ;  /* 0x00000088041c7812 */ /* 0x000fe400078efcff */
[----:B--2---:R-:W-:Y:S01]  /*8d70*/  IADD3 R16, P6, PT, R24, R0, RZ ;  /* 0x0000000018107210 */ /* 0x004fe20007fde0ff */
[----:B------:R2:W-:Y:S01]  /*8d80*/  @P2 STG.E.U8 desc[UR16][R6.64], R27 ;  /* 0x0000001b06002986 */ /* 0x0005e2000c101110 */
[----:B0-----:R-:W-:Y:S01]  /*8d90*/  ISETP.LT.AND P2, PT, R28, UR4, !P0 ;  /* 0x000000041c007c0c */ /* 0x001fe2000c741270 */
[----:B------:R-:W0:Y:S01]  /*8da0*/  LDCU UR4, c[0x0][0x39c] ;  /* 0x00007380ff0477ac */ /* 0x000e220008000800 */
[----:B------:R-:W-:Y:S01]  /*8db0*/  LEA.HI.X.SX32 R17, R24, R5, 0x1, P6 ;  /* 0x0000000518117211 */ /* 0x000fe200030f0eff */
[----:B------:R-:W-:Y:S01]  /*8dc0*/  IMAD R24, R3, 0x2, R26 ;  /* 0x0000000203187824 */ /* 0x000fe200078e021a */
[----:B----4-:R-:W-:-:S02]  /*8dd0*/  PRMT R25, R8, 0x7771, RZ ;  /* 0x0000777108197816 */ /* 0x010fc400000000ff */
[-C--:B------:R-:W-:Y:S02]  /*8de0*/  IADD3 R18, P6, PT, R26, R0.reuse, RZ ;  /* 0x000000001a127210 */ /* 0x080fe40007fde0ff */
[----:B------:R-:W-:Y:S01]  /*8df0*/  LOP3.LUT R28, R4, 0x8a, RZ, 0xfc, !PT ;  /* 0x0000008a041c7812 */ /* 0x000fe200078efcff */
[----:B------:R4:W-:Y:S01]  /*8e00*/  @P5 STG.E.U8 desc[UR16][R16.64], R25 ;  /* 0x0000001910005986 */ /* 0x0009e2000c101110 */
[----:B------:R-:W-:Y:S01]  /*8e10*/  LEA.HI.X.SX32 R19, R26, R5, 0x1, P6 ;  /* 0x000000051a137211 */ /* 0x000fe200030f0eff */
[----:B------:R-:W-:Y:S01]  /*8e20*/  IMAD R26, R3, 0x2, R24 ;  /* 0x00000002031a7824 */ /* 0x000fe200078e0218 */
[----:B--2---:R-:W-:Y:S02]  /*8e30*/  PRMT R27, R8, 0x7772, RZ ;  /* 0x00007772081b7816 */ /* 0x004fe400000000ff */
[----:B-1----:R-:W-:Y:S01]  /*8e40*/  ISETP.LT.AND P5, PT, R28, UR6, !P0 ;  /* 0x000000061c007c0c */ /* 0x002fe2000c7a1270 */
[----:B------:R-:W1:Y:S01]  /*8e50*/  LDCU UR6, c[0x0][0x39c] ;  /* 0x00007380ff0677ac */ /* 0x000e620008000800 */
[----:B------:R-:W-:Y:S01]  /*8e60*/  LOP3.LUT R28, R4, 0x8c, RZ, 0xfc, !PT ;  /* 0x0000008c041c7812 */ /* 0x000fe200078efcff */
[----:B------:R2:W-:Y:S01]  /*8e70*/  @P4 STG.E.U8 desc[UR16][R18.64], R27 ;  /* 0x0000001b12004986 */ /* 0x0005e2000c101110 */
[----:B------:R-:W-:-:S02]  /*8e80*/  IADD3 R6, P6, PT, R24, R0, RZ ;  /* 0x0000000018067210 */ /* 0x000fc40007fde0ff */
[----:B---3--:R-:W-:Y:S01]  /*8e90*/  ISETP.LT.AND P4, PT, R28, UR5, !P0 ;  /* 0x000000051c007c0c */ /* 0x008fe2000c781270 */
[----:B------:R-:W3:Y:S01]  /*8ea0*/  LDCU UR5, c[0x0][0x39c] ;  /* 0x00007380ff0577ac */ /* 0x000ee20008000800 */
[-C--:B------:R-:W-:Y:S02]  /*8eb0*/  LEA.HI.X.SX32 R7, R24, R5.reuse, 0x1, P6 ;  /* 0x0000000518077211 */ /* 0x080fe400030f0eff */
[----:B----4-:R-:W-:Y:S01]  /*8ec0*/  PRMT R25, R8, 0x7773, RZ ;  /* 0x0000777308197816 */ /* 0x010fe200000000ff */
[----:B------:R-:W-:Y:S01]  /*8ed0*/  IMAD R8, R3, 0x2, R26 ;  /* 0x0000000203087824 */ /* 0x000fe200078e021a */
[----:B------:R-:W-:Y:S02]  /*8ee0*/  IADD3 R16, P6, PT, R26, R0, RZ ;  /* 0x000000001a107210 */ /* 0x000fe40007fde0ff */
[----:B------:R-:W-:Y:S01]  /*8ef0*/  LOP3.LUT R24, R4, 0x8e, RZ, 0xfc, !PT ;  /* 0x0000008e04187812 */ /* 0x000fe200078efcff */
[----:B------:R4:W-:Y:S01]  /*8f00*/  @P3 STG.E.U8 desc[UR16][R6.64], R25 ;  /* 0x0000001906003986 */ /* 0x0009e2000c101110 */
[----:B------:R-:W-:-:S02]  /*8f10*/  LEA.HI.X.SX32 R17, R26, R5, 0x1, P6 ;  /* 0x000000051a117211 */ /* 0x000fc400030f0eff */
[----:B--2---:R-:W-:Y:S02]  /*8f20*/  PRMT R27, R9, 0x7770, RZ ;  /* 0x00007770091b7816 */ /* 0x004fe400000000ff */
[----:B0-----:R-:W-:Y:S01]  /*8f30*/  ISETP.LT.AND P3, PT, R24, UR4, !P0 ;  /* 0x0000000418007c0c */ /* 0x001fe2000c761270 */
[----:B------:R-:W0:Y:S01]  /*8f40*/  LDCU UR4, c[0x0][0x39c] ;  /* 0x00007380ff0477ac */ /* 0x000e220008000800 */
        /* <DEDUP_REMOVED lines=8> */
[----:B----4-:R-:W-:-:S02]  /*8fd0*/  IADD3 R6, P6, PT, R24, R0, RZ ;  /* 0x0000000018067210 */ /* 0x010fc40007fde0ff */
[----:B------:R-:W-:Y:S02]  /*8fe0*/  PRMT R25, R9, 0x7771, RZ ;  /* 0x0000777109197816 */ /* 0x000fe400000000ff */
[----:B------:R-:W-:Y:S02]  /*8ff0*/  LOP3.LUT R26, R4, 0x92, RZ, 0xfc, !PT ;  /* 0x00000092041a7812 */ /* 0x000fe400078efcff */
[-C--:B------:R-:W-:Y:S01]  /*9000*/  LEA.HI.X.SX32 R7, R24, R5.reuse, 0x1, P6 ;  /* 0x0000000518077211 */ /* 0x080fe200030f0eff */
[----:B------:R-:W-:Y:S01]  /*9010*/  IMAD R24, R3, 0x2, R8 ;  /* 0x0000000203187824 */ /* 0x000fe200078e0208 */
[----:B--2---:R-:W-:Y:S01]  /*9020*/  IADD3 R16, P6, PT, R8, R0, RZ ;  /* 0x0000000008107210 */ /* 0x004fe20007fde0ff */
        /* <DEDUP_REMOVED lines=8> */
[----:B0-----:R-:W-:Y:S01]  /*90b0*/  ISETP.LT.AND P4, PT, R26, UR4, !P0 ;  /* 0x000000041a007c0c */ /* 0x001fe2000c781270 */
[----:B------:R-:W0:Y:S01]  /*90c0*/  LDCU UR4, c[0x0][0x39c] ;  /* 0x00007380ff0477ac */ /* 0x000e220008000800 */
[----:B--2---:R-:W-:Y:S02]  /*90d0*/  PRMT R25, R9, 0x7773, RZ ;  /* 0x0000777309197816 */ /* 0x004fe400000000ff */
        /* <DEDUP_REMOVED lines=12> */
[----:B--2---:R-:W-:-:S02]  /*91a0*/  IADD3 R16, P6, PT, R18, R0, RZ ;  /* 0x0000000012107210 */ /* 0x004fc40007fde0ff */
[----:B------:R-:W-:Y:S02]  /*91b0*/  PRMT R25, R10, 0x7771, RZ ;  /* 0x000077710a197816 */ /* 0x000fe400000000ff */
[----:B------:R-:W-:Y:S01]  /*91c0*/  LEA.HI.X.SX32 R17, R18, R5, 0x1, P6 ;  /* 0x0000000512117211 */ /* 0x000fe200030f0eff */
[C---:B------:R-:W-:Y:S01]  /*91d0*/  IMAD R18, R3.reuse, 0x2, R18 ;  /* 0x0000000203127824 */ /* 0x040fe200078e0212 */
[----:B-----5:R-:W-:Y:S01]  /*91e0*/  PRMT R19, R10, 0x7772, RZ ;  /* 0x000077720a137816 */ /* 0x020fe200000000ff */
[----:B------:R2:W-:Y:S01]  /*91f0*/  @P5 STG.E.U8 desc[UR16][R6.64], R25 ;  /* 0x0000001906005986 */ /* 0x0005e2000c101110 */
[----:B------:R-:W-:Y:S02]  /*9200*/  LOP3.LUT R24, R4, 0x9a, RZ, 0xfc, !PT ;  /* 0x0000009a04187812 */ /* 0x000fe400078efcff */
[----:B0-----:R-:W-:Y:S01]  /*9210*/  ISETP.LT.AND P2, PT, R26, UR4, !P0 ;  /* 0x000000041a007c0c */ /* 0x001fe2000c741270 */
[----:B------:R-:W0:Y:S01]  /*9220*/  LDCU UR4, c[0x0][0x39c] ;  /* 0x00007380ff0477ac */ /* 0x000e220008000800 */
        /* <DEDUP_REMOVED lines=9> */
[----:B--2---:R-:W-:Y:S02]  /*92c0*/  IADD3 R6, P4, PT, R24, R0, RZ ;  /* 0x0000000018067210 */ /* 0x004fe40007f9e0ff */
[----:B------:R-:W-:Y:S02]  /*92d0*/  PRMT R25, R10, 0x7773, RZ ;  /* 0x000077730a197816 */ /* 0x000fe400000000ff */
[----:B-1----:R-:W-:Y:S02]  /*92e0*/  PRMT R19, R11, 0x7770, RZ ;  /* 0x000077700b137816 */ /* 0x002fe400000000ff */
[----:B------:R-:W-:Y:S01]  /*92f0*/  LEA.HI.X.SX32 R7, R24, R5, 0x1, P4 ;  /* 0x0000000518077211 */ /* 0x000fe200020f0eff */
[----:B------:R-:W-:Y:S01]  /*9300*/  IMAD R24, R3, 0x2, R24 ;  /* 0x0000000203187824 */ /* 0x000fe200078e0218 */
[----:B------:R-:W-:Y:S01]  /*9310*/  LOP3.LUT R10, R4, 0x9e, RZ, 0xfc, !PT ;  /* 0x0000009e040a7812 */ /* 0x000fe200078efcff */
[----:B------:R1:W-:Y:S01]  /*9320*/  @P3 STG.E.U8 desc[UR16][R8.64], R25 ;  /* 0x0000001908003986 */ /* 0x0003e2000c101110 */
[----:B------:R-:W-:-:S02]  /*9330*/  PRMT R27, R11, 0x7771, RZ ;  /* 0x000077710b1b7816 */ /* 0x000fc400000000ff */
[----:B0-----:R-:W-:Y:S01]  /*9340*/  ISETP.LT.AND P4, PT, R10, UR4, !P0 ;  /* 0x000000040a007c0c */ /* 0x001fe2000c781270 */
[----:B------:R0:W-:Y:S01]  /*9350*/  @P2 STG.E.U8 desc[UR16][R6.64], R19 ;  /* 0x0000001306002986 */ /* 0x0001e2000c101110 */
[-C--:B------:R-:W-:Y:S01]  /*9360*/  IADD3 R16, P2, PT, R24, R0.reuse, RZ ;  /* 0x0000000018107210 */ /* 0x080fe20007f5e0ff */
[----:B------:R-:W2:Y:S01]  /*9370*/  LDCU UR4, c[0x0][0x39c] ;  /* 0x00007380ff0477ac */ /* 0x000ea20008000800 */
[----:B------:R-:W-:Y:S02]  /*9380*/  LOP3.LUT R10, R4, 0xa2, RZ, 0xfc, !PT ;  /* 0x000000a2040a7812 */ /* 0x000fe400078efcff */
[----:B------:R-:W-:Y:S01]  /*9390*/  LEA.HI.X.SX32 R17, R24, R5, 0x1, P2 ;  /* 0x0000000518117211 */ /* 0x000fe200010f0eff */
[----:B------:R-:W-:Y:S01]  /*93a0*/  IMAD R24, R3, 0x2, R24 ;  /* 0x0000000203187824 */ /* 0x000fe200078e0218 */
[----:B---3--:R-:W-:Y:S01]  /*93b0*/  ISETP.LT.AND P3, PT, R10, UR5, !P0 ;  /* 0x000000050a007c0c */ /* 0x008fe2000c761270 */
[----:B------:R-:W3:Y:S01]  /*93c0*/  LDCU UR5, c[0x0][0x39c] ;  /* 0x00007380ff0577ac */ /* 0x000ee20008000800 */
[----:B-1----:R-:W-:Y:S01]  /*93d0*/  PRMT R25, R11, 0x7772, RZ ;  /* 0x000077720b197816 */ /* 0x002fe200000000ff */
[----:B------:R1:W-:Y:S01]  /*93e0*/  @P5 STG.E.U8 desc[UR16][R16.64], R27 ;  /* 0x0000001b10005986 */ /* 0x0003e2000c101110 */
[----:B------:R-:W-:Y:S01]  /*93f0*/  IMAD R10, R3, 0x2, R24 ;  /* 0x00000002030a7824 */ /* 0x000fe200078e0218 */
[----:B0-----:R-:W-:-:S02]  /*9400*/  IADD3 R6, P5, PT, R24, R0, RZ ;  /* 0x0000000018067210 */ /* 0x001fc40007fbe0ff */
[----:B------:R-:W-:Y:S02]  /*9410*/  PRMT R19, R11, 0x7773, RZ ;  /* 0x000077730b137816 */ /* 0x000fe400000000ff */
[-C--:B------:R-:W-:Y:S02]  /*9420*/  LEA.HI.X.SX32 R7, R24, R5.reuse, 0x1, P5 ;  /* 0x0000000518077211 */ /* 0x080fe400028f0eff */
[----:B------:R-:W-:Y:S02]  /*9430*/  IADD3 R8, P5, PT, R10, R0, RZ ;  /* 0x000000000a087210 */ /* 0x000fe40007fbe0ff */
[C---:B------:R-:W-:Y:S01]  /*9440*/  LOP3.LUT R11, R4.reuse, 0xa4, RZ, 0xfc, !PT ;  /* 0x000000a4040b7812 */ /* 0x040fe200078efcff */
[----:B------:R0:W-:Y:S01]  /*9450*/  @P6 STG.E.U8 desc[UR16][R6.64], R25 ;  /* 0x0000001906006986 */ /* 0x0001e2000c101110 */
[----:B------:R-:W-:Y:S02]  /*9460*/  LOP3.LUT R18, R4, 0xa0, RZ, 0xfc, !PT ;  /* 0x000000a004127812 */ /* 0x000fe400078efcff */
[----:B------:R-:W-:-:S02]  /*9470*/  LEA.HI.X.SX32 R9, R10, R5, 0x1, P5 ;  /* 0x000000050a097211 */ /* 0x000fc400028f0eff */
[----:B--2---:R-:W-:Y:S01]  /*9480*/  ISETP.LT.AND P5, PT, R11, UR4, !P0 ;  /* 0x000000040b007c0c */ /* 0x004fe2000c7a1270 */
[----:B------:R-:W2:Y:S01]  /*9490*/  LDCU UR4, c[0x0][0x39c] ;  /* 0x00007380ff0477ac */ /* 0x000ea20008000800 */
[----:B----4-:R-:W-:Y:S01]  /*94a0*/  ISETP.LT.AND P2, PT, R18, UR6, !P0 ;  /* 0x0000000612007c0c */ /* 0x010fe2000c741270 */
[C---:B------:R-:W-:Y:S01]  /*94b0*/  IMAD R18, R3.reuse, 0x2, R10 ;  /* 0x0000000203127824 */ /* 0x040fe200078e020a */
[----:B-1----:R-:W-:Y:S01]  /*94c0*/  LOP3.LUT R17, R4, 0xa6, RZ, 0xfc, !PT ;  /* 0x000000a604117812 */ /* 0x002fe200078efcff */
[----:B------:R-:W1:Y:S01]  /*94d0*/  LDCU UR6, c[0x0][0x39c] ;  /* 0x00007380ff0677ac */ /* 0x000e620008000800 */
[----:B------:R4:W-:Y:S01]  /*94e0*/  @P4 STG.E.U8 desc[UR16][R8.64], R19 ;  /* 0x0000001308004986 */ /* 0x0009e2000c101110 */
[----:B------:R-:W-:Y:S01]  /*94f0*/  IMAD R16, R3, 0x2, R18 ;  /* 0x0000000203107824 */ /* 0x000fe200078e0212 */
[C---:B------:R-:W-:Y:S02]  /*9500*/  IADD3 R10, P6, PT, R18.reuse, R0, RZ ;  /* 0x00000000120a7210 */ /* 0x040fe40007fde0ff */
[----:B---3--:R-:W-:Y:S01]  /*9510*/  ISETP.LT.AND P4, PT, R17, UR5, !P0 ;  /* 0x0000000511007c0c */ /* 0x008fe2000c781270 */
[----:B------:R-:W3:Y:S01]  /*9520*/  LDCU UR5, c[0x0][0x39c] ;  /* 0x00007380ff0577ac */ /* 0x000ee20008000800 */
[----:B------:R-:W-:Y:S01]  /*9530*/  LEA.HI.X.SX32 R11, R18, R5, 0x1, P6 ;  /* 0x00000005120b7211 */ /* 0x000fe200030f0eff */
[----:B------:R-:W-:Y:S01]  /*9540*/  IMAD R18, R3, 0x2, R16 ;  /* 0x0000000203127824 */ /* 0x000fe200078e0210 */
[----:B------:R-:W-:-:S02]  /*9550*/  PRMT R27, R12, 0x7770, RZ ;  /* 0x000077700c1b7816 */ /* 0x000fc400000000ff */
[-C--:B0-----:R-:W-:Y:S02]  /*9560*/  IADD3 R6, P6, PT, R16, R0.reuse, RZ ;  /* 0x0000000010067210 */ /* 0x081fe40007fde0ff */
[----:B------:R-:W-:Y:S01]  /*9570*/  LOP3.LUT R24, R4, 0xa8, RZ, 0xfc, !PT ;  /* 0x000000a804187812 */ /* 0x000fe200078efcff */
[----:B------:R0:W-:Y:S01]  /*9580*/  @P2 STG.E.U8 desc[UR16][R10.64], R27 ;  /* 0x0000001b0a002986 */ /* 0x0001e2000c101110 */
[----:B------:R-:W-:Y:S01]  /*9590*/  LEA.HI.X.SX32 R7, R16, R5, 0x1, P6 ;  /* 0x0000000510077211 */ /* 0x000fe200030f0eff */
[----:B------:R-:W-:Y:S01]  /*95a0*/  IMAD R16, R3, 0x2, R18 ;  /* 0x0000000203107824 */ /* 0x000fe200078e0212 */
[----:B------:R-:W-:Y:S02]  /*95b0*/  PRMT R17, R12, 0x7771, RZ ;  /* 0x000077710c117816 */ /* 0x000fe400000000ff */
[----:B--2---:R-:W-:Y:S01]  /*95c0*/  ISETP.LT.AND P2, PT, R24, UR4, !P0 ;  /* 0x0000000418007c0c */ /* 0x004fe2000c741270 */
[----:B------:R-:W2:Y:S01]  /*95d0*/  LDCU UR4, c[0x0][0x39c] ;  /* 0x00007380ff0477ac */ /* 0x000ea20008000800 */
[----:B----4-:R-:W-:Y:S01]  /*95e0*/  IADD3 R8, P6, PT, R18, R0, RZ ;  /* 0x0000000012087210 */ /* 0x010fe20007fde0ff */
[----:B------:R4:W-:Y:S01]  /*95f0*/  @P3 STG.E.U8 desc[UR16][R6.64], R17 ;  /* 0x0000001106003986 */ /* 0x0009e2000c101110 */
[----:B------:R-:W-:-:S02]  /*9600*/  LOP3.LUT R24, R4, 0xaa, RZ, 0xfc, !PT ;  /* 0x000000aa04187812 */ /* 0x000fc400078efcff */
[-C--:B------:R-:W-:Y:S01]  /*9610*/  LEA.HI.X.SX32 R9, R18, R5.reuse, 0x1, P6 ;  /* 0x0000000512097211 */ /* 0x080fe200030f0eff */
[----:B------:R-:W-:Y:S01]  /*9620*/  IMAD R18, R3, 0x2, R16 ;  /* 0x0000000203127824 */ /* 0x000fe200078e0210 */
[----:B------:R-:W-:Y:S02]  /*9630*/  PRMT R19, R12, 0x7772, RZ ;  /* 0x000077720c137816 */ /* 0x000fe400000000ff */
[----:B-1----:R-:W-:Y:S01]  /*9640*/  ISETP.LT.AND P3, PT, R24, UR6, !P0 ;  /* 0x0000000618007c0c */ /* 0x002fe2000c761270 */
[----:B------:R-:W1:Y:S01]  /*9650*/  LDCU UR6, c[0x0][0x39c] ;  /* 0x00007380ff0677ac */ /* 0x000e620008000800 */
[----:B------:R-:W-:Y:S01]  /*9660*/  LOP3.LUT R24, R4, 0xac, RZ, 0xfc, !PT ;  /* 0x000000ac04187812 */ /* 0x000fe200078efcff */
[----:B------:R5:W-:Y:S01]  /*9670*/  @P5 STG.E.U8 desc[UR16][R8.64], R19 ;  /* 0x0000001308005986 */ /* 0x000be2000c101110 */
[----:B0-----:R-:W-:Y:S02]  /*9680*/  IADD3 R10, P6, PT, R16, R0, RZ ;  /* 0x00000000100a7210 */ /* 0x001fe40007fde0ff */
[----:B---3--:R-:W-:Y:S01]  /*9690*/  ISETP.LT.AND P5, PT, R24, UR5, !P0 ;  /* 0x0000000518007c0c */ /* 0x008fe2000c7a1270 */
[----:B------:R-:W0:Y:S01]  /*96a0*/  LDCU UR5, c[0x0][0x39c] ;  /* 0x00007380ff0577ac */ /* 0x000e220008000800 */
[----:B------:R-:W-:-:S02]  /*96b0*/  LEA.HI.X.SX32 R11, R16, R5, 0x1, P6 ;  /* 0x00000005100b7211 */ /* 0x000fc400030f0eff */
[----:B----4-:R-:W-:Y:S01]  /*96c0*/  PRMT R17, R12, 0x7773, RZ ;  /* 0x000077730c117816 */ /* 0x010fe200000000ff */
[----:B------:R-:W-:Y:S01]  /*96d0*/  IMAD R12, R3, 0x2, R18 ;  /* 0x00000002030c7824 */ /* 0x000fe200078e0212 */
[-C--:B------:R-:W-:Y:S02]  /*96e0*/  IADD3 R6, P6, PT, R18, R0.reuse, RZ ;  /* 0x0000000012067210 */ /* 0x080fe40007fde0ff */
[----:B------:R-:W-:Y:S01]  /*96f0*/  LOP3.LUT R16, R4, 0xae, RZ, 0xfc, !PT ;  /* 0x000000ae04107812 */ /* 0x000fe200078efcff */
[----:B------:R3:W-:Y:S01]  /*9700*/  @P4 STG.E.U8 desc[UR16][R10.64], R17 ;  /* 0x000000110a004986 */ /* 0x0007e2000c101110 */
[-C--:B------:R-:W-:Y:S02]  /*9710*/  LEA.HI.X.SX32 R7, R18, R5.reuse, 0x1, P6 ;  /* 0x0000000512077211 */ /* 0x080fe400030f0eff */
        /* <DEDUP_REMOVED lines=9> */
[----:B0-----:R-:W-:Y:S01]  /*97b0*/  ISETP.LT.AND P2, PT, R18, UR5, !P0 ;  /* 0x0000000512007c0c */ /* 0x001fe2000c741270 */
[----:B------:R-:W0:Y:S01]  /*97c0*/  LDCU UR5, c[0x0][0x39c] ;  /* 0x00007380ff0577ac */ /* 0x000e220008000800 */
[----:B---3--:R-:W-:-:S02]  /*97d0*/  IADD3 R10, P6, PT, R16, R0, RZ ;  /* 0x00000000100a7210 */ /* 0x008fc40007fde0ff */
        /* <DEDUP_REMOVED lines=12> */
[----:B--2---:R-:W-:Y:S01]  /*98a0*/  ISETP.LT.AND P5, PT, R18, UR4, !P0 ;  /* 0x0000000412007c0c */ /* 0x004fe2000c7a1270 */
[----:B------:R-:W2:Y:S01]  /*98b0*/  LDCU UR4, c[0x0][0x39c] ;  /* 0x00007380ff0477ac */ /* 0x000ea20008000800 */
[----:B------:R-:W-:Y:S02]  /*98c0*/  LOP3.LUT R12, R4, 0xb6, RZ, 0xfc, !PT ;  /* 0x000000b6040c7812 */ /* 0x000fe400078efcff */
[CC--:B---3--:R-:W-:Y:S02]  /*98d0*/  IADD3 R8, P6, PT, R16.reuse, R0.reuse, RZ ;  /* 0x0000000010087210 */ /* 0x0c8fe40007fde0ff */
[----:B------:R-:W-:Y:S02]  /*98e0*/  PRMT R17, R13, 0x7773, RZ ;  /* 0x000077730d117816 */ /* 0x000fe400000000ff */
[----:B------:R-:W-:Y:S01]  /*98f0*/  LEA.HI.X.SX32 R9, R16, R5, 0x1, P6 ;  /* 0x0000000510097211 */ /* 0x000fe200030f0eff */
[C---:B------:R-:W-:Y:S01]  /*9900*/  IMAD R16, R3.reuse, 0x2, R16 ;  /* 0x0000000203107824 */ /* 0x040fe200078e0210 */
[----:B------:R-:W-:Y:S01]  /*9910*/  PRMT R13, R14, 0x7770, RZ ;  /* 0x000077700e0d7816 */ /* 0x000fe200000000ff */
[----:B------:R3:W-:Y:S01]  /*9920*/  @P4 STG.E.U8 desc[UR16][R6.64], R17 ;  /* 0x0000001106004986 */ /* 0x0007e2000c101110 */
[----:B0-----:R-:W-:Y:S01]  /*9930*/  ISETP.LT.AND P4, PT, R12, UR5, !P0 ;  /* 0x000000050c007c0c */ /* 0x001fe2000c781270 */
[----:B------:R-:W0:Y:S01]  /*9940*/  LDCU UR5, c[0x0][0x39c] ;  /* 0x00007380ff0577ac */ /* 0x000e220008000800 */
[----:B------:R-:W-:Y:S01]  /*9950*/  IMAD R12, R3, 0x2, R16 ;  /* 0x00000002030c7824 */ /* 0x000fe200078e0210 */
[----:B------:R5:W-:Y:S01]  /*9960*/  @P2 STG.E.U8 desc[UR16][R8.64], R13 ;  /* 0x0000000d08002986 */ /* 0x000be2000c101110 */
[----:B----4-:R-:W-:-:S02]  /*9970*/  IADD3 R10, P2, PT, R16, R0, RZ ;  /* 0x00000000100a7210 */ /* 0x010fc40007f5e0ff */
[----:B------:R-:W-:Y:S02]  /*9980*/  LOP3.LUT R18, R4, 0xb8, RZ, 0xfc, !PT ;  /* 0x000000b804127812 */ /* 0x000fe400078efcff */
[-C--:B------:R-:W-:Y:S02]  /*9990*/  LEA.HI.X.SX32 R11, R16, R5.reuse, 0x1, P2 ;  /* 0x00000005100b7211 */ /* 0x080fe400010f0eff */
[----:B------:R-:W-:Y:S02]  /*99a0*/  LOP3.LUT R16, R4, 0xba, RZ, 0xfc, !PT ;  /* 0x000000ba04107812 */ /* 0x000fe400078efcff */
[-C--:B---3--:R-:W-:Y:S02]  /*99b0*/  IADD3 R6, P6, PT, R12, R0.reuse, RZ ;  /* 0x000000000c067210 */ /* 0x088fe40007fde0ff */
[----:B------:R-:W-:Y:S02]  /*99c0*/  PRMT R17, R14, 0x7771, RZ ;  /* 0x000077710e117816 */ /* 0x000fe400000000ff */
[----:B------:R-:W-:Y:S01]  /*99d0*/  LEA.HI.X.SX32 R7, R12, R5, 0x1, P6 ;  /* 0x000000050c077211 */ /* 0x000fe200030f0eff */
[C---:B------:R-:W-:Y:S01]  /*99e0*/  IMAD R12, R3.reuse, 0x2, R12 ;  /* 0x00000002030c7824 */ /* 0x040fe200078e020c */
[----:B-----5:R-:W-:Y:S01]  /*99f0*/  PRMT R13, R14, 0x7772, RZ ;  /* 0x000077720e0d7816 */ /* 0x020fe200000000ff */
[----:B------:R3:W-:Y:S01]  /*9a00*/  @P3 STG.E.U8 desc[UR16][R10.64], R17 ;  /* 0x000000110a003986 */ /* 0x0007e2000c101110 */
        /* <DEDUP_REMOVED lines=8> */
[----:B0-----:R-:W-:-:S02]  /*9a90*/  ISETP.LT.AND P6, PT, R9, UR5, !P0 ;  /* 0x0000000509007c0c */ /* 0x001fc4000c7c1270 */
[-C--:B------:R-:W-:Y:S01]  /*9aa0*/  LEA.HI.X.SX32 R9, R12, R5.reuse, 0x1, P5 ;  /* 0x000000050c097211 */ /* 0x080fe200028f0eff */
[----:B------:R-:W0:Y:S01]  /*9ab0*/  LDCU UR5, c[0x0][0x39c] ;  /* 0x00007380ff0577ac */ /* 0x000e220008000800 */
[----:B---3--:R-:W-:Y:S02]  /*9ac0*/  IADD3 R10, P5, PT, R16, R0, RZ ;  /* 0x00000000100a7210 */ /* 0x008fe40007fbe0ff */
[----:B------:R-:W-:Y:S02]  /*9ad0*/  PRMT R19, R14, 0x7773, RZ ;  /* 0x000077730e137816 */ /* 0x000fe400000000ff */
[----:B-1----:R-:W-:Y:S02]  /*9ae0*/  PRMT R13, R15, 0x7770, RZ ;  /* 0x000077700f0d7816 */ /* 0x002fe400000000ff */
[----:B------:R-:W-:Y:S01]  /*9af0*/  LEA.HI.X.SX32 R11, R16, R5, 0x1, P5 ;  /* 0x00000005100b7211 */ /* 0x000fe200028f0eff */
[----:B------:R-:W-:Y:S01]  /*9b00*/  IMAD R16, R3, 0x2, R16 ;  /* 0x0000000203107824 */ /* 0x000fe200078e0210 */
[----:B------:R-:W-:Y:S01]  /*9b10*/  LOP3.LUT R12, R4, 0xbe, RZ, 0xfc, !PT ;  /* 0x000000be040c7812 */ /* 0x000fe200078efcff */
[----:B------:R1:W-:Y:S01]  /*9b20*/  @P4 STG.E.U8 desc[UR16][R8.64], R19 ;  /* 0x0000001308004986 */ /* 0x0003e2000c101110 */
[----:B------:R-:W-:-:S02]  /*9b30*/  PRMT R17, R15, 0x7771, RZ ;  /* 0x000077710f117816 */ /* 0x000fc400000000ff */
[----:B--2---:R-:W-:Y:S01]  /*9b40*/  ISETP.LT.AND P5, PT, R12, UR4, !P0 ;  /* 0x000000040c007c0c */ /* 0x004fe2000c7a1270 */
[----:B------:R2:W-:Y:S01]  /*9b50*/  @P2 STG.E.U8 desc[UR16][R10.64], R13 ;  /* 0x0000000d0a002986 */ /* 0x0005e2000c101110 */
[-C--:B------:R-:W-:Y:S01]  /*9b60*/  IADD3 R6, P2, PT, R16, R0.reuse, RZ ;  /* 0x0000000010067210 */ /* 0x080fe20007f5e0ff */
[----:B------:R-:W3:Y:S01]  /*9b70*/  LDCU UR4, c[0x0][0x39c] ;  /* 0x00007380ff0477ac */ /* 0x000ee20008000800 */
[----:B------:R-:W-:Y:S02]  /*9b80*/  LOP3.LUT R12, R4, 0xc2, RZ, 0xfc, !PT ;  /* 0x000000c2040c7812 */ /* 0x000fe400078efcff */
[----:B------:R-:W-:Y:S01]  /*9b90*/  LEA.HI.X.SX32 R7, R16, R5, 0x1, P2 ;  /* 0x0000000510077211 */ /* 0x000fe200010f0eff */
[C---:B------:R-:W-:Y:S01]  /*9ba0*/  IMAD R16, R3.reuse, 0x2, R16 ;  /* 0x0000000203107824 */ /* 0x040fe200078e0210 */
[----:B0-----:R-:W-:Y:S01]  /*9bb0*/  ISETP.LT.AND P4, PT, R12, UR5, !P0 ;  /* 0x000000050c007c0c */ /* 0x001fe2000c781270 */
[----:B------:R-:W0:Y:S01]  /*9bc0*/  LDCU UR5, c[0x0][0x39c] ;  /* 0x00007380ff0577ac */ /* 0x000e220008000800 */
[----:B------:R-:W-:Y:S01]  /*9bd0*/  LOP3.LUT R14, R4, 0xc0, RZ, 0xfc, !PT ;  /* 0x000000c0040e7812 */ /* 0x000fe200078efcff */
[----:B------:R5:W-:Y:S01]  /*9be0*/  @P3 STG.E.U8 desc[UR16][R6.64], R17 ;  /* 0x0000001106003986 */ /* 0x000be2000c101110 */
[----:B-1----:R-:W-:Y:S01]  /*9bf0*/  IADD3 R8, P3, PT, R16, R0, RZ ;  /* 0x0000000010087210 */ /* 0x002fe20007f7e0ff */
[----:B------:R-:W-:Y:S01]  /*9c00*/  IMAD R12, R3, 0x2, R16 ;  /* 0x00000002030c7824 */ /* 0x000fe200078e0210 */
[----:B--2---:R-:W-:-:S02]  /*9c10*/  PRMT R13, R15, 0x7773, RZ ;  /* 0x000077730f0d7816 */ /* 0x004fc400000000ff */
[-C--:B------:R-:W-:Y:S02]  /*9c20*/  LEA.HI.X.SX32 R9, R16, R5.reuse, 0x1, P3 ;  /* 0x0000000510097211 */ /* 0x080fe400018f0eff */
[-C--:B------:R-:W-:Y:S02]  /*9c30*/  IADD3 R10, P3, PT, R12, R0.reuse, RZ ;  /* 0x000000000c0a7210 */ /* 0x080fe40007f7e0ff */
[----:B------:R-:W-:Y:S02]  /*9c40*/  LOP3.LUT R16, R4, 0xc4, RZ, 0xfc, !PT ;  /* 0x000000c404107812 */ /* 0x000fe400078efcff */
[----:B------:R-:W-:Y:S02]  /*9c50*/  LEA.HI.X.SX32 R11, R12, R5, 0x1, P3 ;  /* 0x000000050c0b7211 */ /* 0x000fe400018f0eff */
[----:B----4-:R-:W-:Y:S01]  /*9c60*/  ISETP.LT.AND P2, PT, R14, UR6, !P0 ;  /* 0x000000060e007c0c */ /* 0x010fe2000c741270 */
[----:B------:R-:W-:Y:S01]  /*9c70*/  IMAD R14, R3, 0x2, R12 ;  /* 0x00000002030e7824 */ /* 0x000fe200078e020c */
[----:B------:R-:W-:Y:S01]  /*9c80*/  PRMT R15, R15, 0x7772, RZ ;  /* 0x000077720f0f7816 */ /* 0x000fe200000000ff */
[----:B------:R-:W1:Y:S01]  /*9c90*/  LDCU UR6, c[0x0][0x39c] ;  /* 0x00007380ff0677ac */ /* 0x000e620008000800 */
[----:B---3--:R-:W-:Y:S01]  /*9ca0*/  ISETP.LT.AND P3, PT, R16, UR4, !P0 ;  /* 0x0000000410007c0c */ /* 0x008fe2000c761270 */
[----:B------:R-:W-:Y:S01]  /*9cb0*/  IMAD R12, R3, 0x2, R14 ;  /* 0x00000002030c7824 */ /* 0x000fe200078e020e */
[----:B------:R-:W-:Y:S01]  /*9cc0*/  LOP3.LUT R16, R4, 0xc6, RZ, 0xfc, !PT ;  /* 0x000000c604107812 */ /* 0x000fe200078efcff */
[----:B------:R-:W2:Y:S01]  /*9cd0*/  LDCU UR4, c[0x0][0x39c] ;  /* 0x00007380ff0477ac */ /* 0x000ea20008000800 */
[----:B------:R3:W-:Y:S01]  /*9ce0*/  @P6 STG.E.U8 desc[UR16][R8.64], R15 ;  /* 0x0000000f08006986 */ /* 0x0007e2000c101110 */
[----:B-----5:R-:W-:-:S02]  /*9cf0*/  IADD3 R6, P6, PT, R14, R0, RZ ;  /* 0x000000000e067210 */ /* 0x020fc40007fde0ff */
[----:B------:R-:W-:Y:S01]  /*9d00*/  PRMT R17, R20, 0x7770, RZ ;  /* 0x0000777014117816 */ /* 0x000fe200000000ff */
[----:B------:R4:W-:Y:S01]  /*9d10*/  @P5 STG.E.U8 desc[UR16][R10.64], R13 ;  /* 0x0000000d0a005986 */ /* 0x0009e2000c101110 */
[----:B------:R-:W-:Y:S02]  /*9d20*/  LEA.HI.X.SX32 R7, R14, R5, 0x1, P6 ;  /* 0x000000050e077211 */ /* 0x000fe400030f0eff */
[----:B0-----:R-:W-:Y:S01]  /*9d30*/  ISETP.LT.AND P5, PT, R16, UR5, !P0 ;  /* 0x0000000510007c0c */ /* 0x001fe2000c7a1270 */
[----:B------:R-:W0:Y:S01]  /*9d40*/  LDCU UR5, c[0x0][0x39c] ;  /* 0x00007380ff0577ac */ /* 0x000e220008000800 */
[C---:B------:R-:W-:Y:S01]  /*9d50*/  LOP3.LUT R14, R4.reuse, 0xc8, RZ, 0xfc, !PT ;  /* 0x000000c8040e7812 */ /* 0x040fe200078efcff */
[----:B------:R5:W-:Y:S01]  /*9d60*/  @P2 STG.E.U8 desc[UR16][R6.64], R17 ;  /* 0x0000001106002986 */ /* 0x000be2000c101110 */
[----:B------:R-:W-:Y:S02]  /*9d70*/  LOP3.LUT R16, R4, 0xca, RZ, 0xfc, !PT ;  /* 0x000000ca04107812 */ /* 0x000fe400078efcff */
[----:B---3--:R-:W-:-:S02]  /*9d80*/  IADD3 R8, P6, PT, R12, R0, RZ ;  /* 0x000000000c087210 */ /* 0x008fc40007fde0ff */
[----:B------:R-:W-:Y:S02]  /*9d90*/  PRMT R15, R20, 0x7772, RZ ;  /* 0x00007772140f7816 */ /* 0x000fe400000000ff */
[----:B------:R-:W-:Y:S01]  /*9da0*/  LEA.HI.X.SX32 R9, R12, R5, 0x1, P6 ;  /* 0x000000050c097211 */ /* 0x000fe200030f0eff */
[C---:B------:R-:W-:Y:S01]  /*9db0*/  IMAD R12, R3.reuse, 0x2, R12 ;  /* 0x00000002030c7824 */ /* 0x040fe200078e020c */
[----:B----4-:R-:W-:Y:S02]  /*9dc0*/  PRMT R13, R20, 0x7771, RZ ;  /* 0x00007771140d7816 */ /* 0x010fe400000000ff */
[----:B--2---:R-:W-:Y:S01]  /*9dd0*/  ISETP.LT.AND P2, PT, R14, UR4, !P0 ;  /* 0x000000040e007c0c */ /* 0x004fe2000c741270 */
[----:B------:R-:W2:Y:S01]  /*9de0*/  LDCU UR4, c[0x0][0x39c] ;  /* 0x00007380ff0477ac */ /* 0x000ea20008000800 */
[----:B------:R-:W-:Y:S01]  /*9df0*/  IMAD R14, R3, 0x2, R12 ;  /* 0x00000002030e7824 */ /* 0x000fe200078e020c */
[----:B------:R3:W-:Y:S01]  /*9e00*/  @P4 STG.E.U8 desc[UR16][R8.64], R13 ;  /* 0x0000000d08004986 */ /* 0x0007e2000c101110 */
[----:B------:R-:W-:-:S02]  /*9e10*/  IADD3 R10, P4, PT, R12, R0, RZ ;  /* 0x000000000c0a7210 */ /* 0x000fc40007f9e0ff */
[----:B-----5:R-:W-:Y:S02]  /*9e20*/  PRMT R17, R21, 0x7770, RZ ;  /* 0x0000777015117816 */ /* 0x020fe400000000ff */
[----:B------:R-:W-:Y:S02]  /*9e30*/  IADD3 R6, P6, PT, R14, R0, RZ ;  /* 0x000000000e067210 */ /* 0x000fe40007fde0ff */
[-C--:B------:R-:W-:Y:S02]  /*9e40*/  LEA.HI.X.SX32 R11, R12, R5.reuse, 0x1, P4 ;  /* 0x000000050c0b7211 */ /* 0x080fe400020f0eff */
[----:B------:R-:W-:Y:S01]  /*9e50*/  LEA.HI.X.SX32 R7, R14, R5, 0x1, P6 ;  /* 0x000000050e077211 */ /* 0x000fe200030f0eff */
[----:B------:R-:W-:Y:S01]  /*9e60*/  IMAD R14, R3, 0x2, R14 ;  /* 0x00000002030e7824 */ /* 0x000fe200078e020e */
[----:B------:R-:W-:Y:S01]  /*9e70*/  LOP3.LUT R12, R4, 0xcc, RZ, 0xfc, !PT ;  /* 0x000000cc040c7812 */ /* 0x000fe200078efcff */
[----:B------:R4:W-:Y:S01]  /*9e80*/  @P3 STG.E.U8 desc[UR16][R10.64], R15 ;  /* 0x0000000f0a003986 */ /* 0x0009e2000c101110 */
[----:B---3--:R-:W-:-:S02]  /*9e90*/  PRMT R13, R20, 0x7773, RZ ;  /* 0x00007773140d7816 */ /* 0x008fc400000000ff */
[----:B0-----:R-:W-:Y:S01]  /*9ea0*/  ISETP.LT.AND P4, PT, R16, UR5, !P0 ;  /* 0x0000000510007c0c */ /* 0x001fe2000c781270 */
[----:B------:R-:W0:Y:S01]  /*9eb0*/  LDCU UR5, c[0x0][0x39c] ;  /* 0x00007380ff0577ac */ /* 0x000e220008000800 */
[----:B-1----:R-:W-:Y:S01]  /*9ec0*/  ISETP.LT.AND P3, PT, R12, UR6, !P0 ;  /* 0x000000060c007c0c */ /* 0x002fe2000c761270 */
[----:B------:R-:W-:Y:S01]  /*9ed0*/  IMAD R12, R3, 0x2, R14 ;  /* 0x00000002030c7824 */ /* 0x000fe200078e020e */
[----:B------:R-:W-:Y:S01]  /*9ee0*/  LOP3.LUT R9, R4, 0xce, RZ, 0xfc, !PT ;  /* 0x000000ce04097812 */ /* 0x000fe200078efcff */
[----:B------:R1:W-:Y:S01]  /*9ef0*/  @P5 STG.E.U8 desc[UR16][R6.64], R13 ;  /* 0x0000000d06005986 */ /* 0x0003e2000c101110 */
[CC--:B------:R-:W-:Y:S01]  /*9f00*/  IADD3 R8, P6, PT, R14.reuse, R0.reuse, RZ ;  /* 0x000000000e087210 */ /* 0x0c0fe20007fde0ff */
[----:B------:R-:W3:Y:S01]  /*9f10*/  LDCU UR6, c[0x0][0x39c] ;  /* 0x00007380ff0677ac */ /* 0x000ee20008000800 */
[----:B--2---:R-:W-:Y:S02]  /*9f20*/  ISETP.LT.AND P5, PT, R9, UR4, !P0 ;  /* 0x0000000409007c0c */ /* 0x004fe4000c7a1270 */
[----:B------:R-:W-:Y:S01]  /*9f30*/  LEA.HI.X.SX32 R9, R14, R5, 0x1, P6 ;  /* 0x000000050e097211 */ /* 0x000fe200030f0eff */
[----:B------:R-:W2:Y:S01]  /*9f40*/  LDCU UR4, c[0x0][0x39c] ;  /* 0x00007380ff0477ac */ /* 0x000ea20008000800 */
[----:B----4-:R-:W-:-:S02]  /*9f50*/  IADD3 R10, P6, PT, R12, R0, RZ ;  /* 0x000000000c0a7210 */ /* 0x010fc40007fde0ff */
[----:B------:R-:W-:Y:S01]  /*9f60*/  PRMT R15, R21, 0x7771, RZ ;  /* 0x00007771150f7816 */ /* 0x000fe200000000ff */
[----:B------:R4:W-:Y:S01]  /*9f70*/  @P2 STG.E.U8 desc[UR16][R8.64], R17 ;  /* 0x0000001108002986 */ /* 0x0009e2000c101110 */
[-C--:B------:R-:W-:Y:S01]  /*9f80*/  LEA.HI.X.SX32 R11, R12, R5.reuse, 0x1, P6 ;  /* 0x000000050c0b7211 */ /* 0x080fe200030f0eff */
[----:B------:R-:W-:Y:S01]  /*9f90*/  IMAD R12, R3, 0x2, R12 ;  /* 0x00000002030c7824 */ /* 0x000fe200078e020c */
[----:B------:R-:W-:Y:S02]  /*9fa0*/  LOP3.LUT R14, R4, 0xd0, RZ, 0xfc, !PT ;  /* 0x000000d0040e7812 */ /* 0x000fe400078efcff */
[----:B-1----:R-:W-:Y:S01]  /*9fb0*/  PRMT R13, R21, 0x7772, RZ ;  /* 0x00007772150d7816 */ /* 0x002fe200000000ff */
[----:B------:R1:W-:Y:S01]  /*9fc0*/  @P4 STG.E.U8 desc[UR16][R10.64], R15 ;  /* 0x0000000f0a004986 */ /* 0x0003e2000c101110 */
[----:B------:R-:W-:Y:S02]  /*9fd0*/  IADD3 R6, P4, PT, R12, R0, RZ ;  /* 0x000000000c067210 */ /* 0x000fe40007f9e0ff */
[----:B0-----:R-:W-:Y:S01]  /*9fe0*/  ISETP.LT.AND P2, PT, R14, UR5, !P0 ;  /* 0x000000050e007c0c */ /* 0x001fe2000c741270 */
[----:B------:R-:W0:Y:S01]  /*9ff0*/  LDCU UR5, c[0x0][0x39c] ;  /* 0x00007380ff0577ac */ /* 0x000e220008000800 */
[----:B------:R-:W-:Y:S01]  /*a000*/  IMAD R14, R3, 0x2, R12 ;  /* 0x00000002030e7824 */ /* 0x000fe200078e020c */
[----:B------:R-:W-:-:S02]  /*a010*/  LEA.HI.X.SX32 R7, R12, R5, 0x1, P4 ;  /* 0x000000050c077211 */ /* 0x000fc400020f0eff */
[----:B----4-:R-:W-:Y:S02]  /*a020*/  LOP3.LUT R9, R4, 0xd4, RZ, 0xfc, !PT ;  /* 0x000000d404097812 */ /* 0x010fe400078efcff */
[----:B------:R-:W-:Y:S01]  /*a030*/  IADD3 R8, P6, PT, R14, R0, RZ ;  /* 0x000000000e087210 */ /* 0x000fe20007fde0ff */
[----:B------:R4:W-:Y:S01]  /*a040*/  @P3 STG.E.U8 desc[UR16][R6.64], R13 ;  /* 0x0000000d06003986 */ /* 0x0009e2000c101110 */
[----:B--2---:R-:W-:Y:S01]  /*a050*/  ISETP.LT.AND P3, PT, R9, UR4, !P0 ;  /* 0x0000000409007c0c */ /* 0x004fe2000c761270 */
[----:B------:R-:W2:Y:S01]  /*a060*/  LDCU UR4, c[0x0][0x39c] ;  /* 0x00007380ff0477ac */ /* 0x000ea20008000800 */
[----:B------:R-:W-:Y:S02]  /*a070*/  LOP3.LUT R16, R4, 0xd2, RZ, 0xfc, !PT ;  /* 0x000000d204107812 */ /* 0x000fe400078efcff */
[----:B------:R-:W-:Y:S01]  /*a080*/  LEA.HI.X.SX32 R9, R14, R5, 0x1, P6 ;  /* 0x000000050e097211 */ /* 0x000fe200030f0eff */
[----:B------:R-:W-:Y:S01]  /*a090*/  IMAD R14, R3, 0x2, R14 ;  /* 0x00000002030e7824 */ /* 0x000fe200078e020e */
[----:B---3--:R-:W-:Y:S01]  /*a0a0*/  ISETP.LT.AND P4, PT, R16, UR6, !P0 ;  /* 0x0000000610007c0c */ /* 0x008fe2000c781270 */
[----:B------:R-:W3:Y:S01]  /*a0b0*/  LDCU UR6, c[0x0][0x39c] ;  /* 0x00007380ff0677ac */ /* 0x000ee20008000800 */
[----:B------:R-:W-:Y:S01]  /*a0c0*/  PRMT R21, R21, 0x7773, RZ ;  /* 0x0000777315157816 */ /* 0x000fe200000000ff */
[----:B------:R-:W-:Y:S01]  /*a0d0*/  IMAD R12, R3, 0x2, R14 ;  /* 0x00000002030c7824 */ /* 0x000fe200078e020e */
[----:B-1----:R-:W-:-:S02]  /*a0e0*/  LOP3.LUT R11, R4, 0xd6, RZ, 0xfc, !PT ;  /* 0x000000d6040b7812 */ /* 0x002fc400078efcff */
[CC--:B------:R-:W-:Y:S01]  /*a0f0*/  IADD3 R10, P6, PT, R14.reuse, R0.reuse, RZ ;  /* 0x000000000e0a7210 */ /* 0x0c0fe20007fde0ff */
[----:B------:R1:W-:Y:S01]  /*a100*/  @P5 STG.E.U8 desc[UR16][R8.64], R21 ;  /* 0x0000001508005986 */ /* 0x0003e2000c101110 */
[----:B0-----:R-:W-:Y:S01]  /*a110*/  ISETP.LT.AND P5, PT, R11, UR5, !P0 ;  /* 0x000000050b007c0c */ /* 0x001fe2000c7a1270 */
[----:B------:R-:W0:Y:S01]  /*a120*/  LDCU UR5, c[0x0][0x39c] ;  /* 0x00007380ff0577ac */ /* 0x000e220008000800 */
[-C--:B------:R-:W-:Y:S02]  /*a130*/  LEA.HI.X.SX32 R11, R14, R5.reuse, 0x1, P6 ;  /* 0x000000050e0b7211 */ /* 0x080fe400030f0eff */
[----:B------:R-:W-:Y:S02]  /*a140*/  PRMT R15, R22, 0x7770, RZ ;  /* 0x00007770160f7816 */ /* 0x000fe400000000ff */
[----:B----4-:R-:W-:Y:S02]  /*a150*/  IADD3 R6, P6, PT, R12, R0, RZ ;  /* 0x000000000c067210 */ /* 0x010fe40007fde0ff */
[----:B------:R-:W-:Y:S01]  /*a160*/  LOP3.LUT R13, R4, 0xd8, RZ, 0xfc, !PT ;  /* 0x000000d8040d7812 */ /* 0x000fe200078efcff */
[----:B------:R-:W-:Y:S01]  /*a170*/  @P2 STG.E.U8 desc[UR16][R10.64], R15 ;  /* 0x0000000f0a002986 */ /* 0x000fe2000c101110 */
[----:B------:R-:W-:Y:S01]  /*a180*/  LEA.HI.X.SX32 R7, R12, R5, 0x1, P6 ;  /* 0x000000050c077211 */ /* 0x000fe200030f0eff */
[----:B-1----:R-:W-:Y:S01]  /*a190*/  IMAD R8, R3, 0x2, R12 ;  /* 0x0000000203087824 */ /* 0x002fe200078e020c */
[----:B------:R-:W-:-:S02]  /*a1a0*/  PRMT R9, R22, 0x7771, RZ ;  /* 0x0000777116097816 */ /* 0x000fc400000000ff */
[----:B--2---:R-:W-:Y:S01]  /*a1b0*/  ISETP.LT.AND P2, PT, R13, UR4, !P0 ;  /* 0x000000040d007c0c */ /* 0x004fe2000c741270 */
[----:B------:R-:W1:Y:S01]  /*a1c0*/  LDCU UR4, c[0x0][0x39c] ;  /* 0x00007380ff0477ac */ /* 0x000e620008000800 */
[----:B------:R-:W-:Y:S01]  /*a1d0*/  LOP3.LUT R13, R4, 0xda, RZ, 0xfc, !PT ;  /* 0x000000da040d7812 */ /* 0x000fe200078efcff */
[----:B------:R2:W-:Y:S01]  /*a1e0*/  @P4 STG.E.U8 desc[UR16][R6.64], R9 ;  /* 0x0000000906004986 */ /* 0x0005e2000c101110 */
[C---:B------:R-:W-:Y:S02]  /*a1f0*/  IADD3 R12, P6, PT, R8.reuse, R0, RZ ;  /* 0x00000000080c7210 */ /* 0x040fe40007fde0ff */
[----:B---3--:R-:W-:Y:S01]  /*a200*/  ISETP.LT.AND P4, PT, R13, UR6, !P0 ;  /* 0x000000060d007c0c */ /* 0x008fe2000c781270 */
[----:B------:R-:W3:Y:S01]  /*a210*/  LDCU UR6, c[0x0][0x39c] ;  /* 0x00007380ff0677ac */ /* 0x000ee20008000800 */
[----:B------:R-:W-:Y:S01]  /*a220*/  LEA.HI.X.SX32 R13, R8, R5, 0x1, P6 ;  /* 0x00000005080d7211 */ /* 0x000fe200030f0eff */
[----:B------:R-:W-:Y:S01]  /*a230*/  IMAD R8, R3, 0x2, R8 ;  /* 0x0000000203087824 */ /* 0x000fe200078e0208 */
[----:B------:R-:W-:-:S02]  /*a240*/  PRMT R19, R22, 0x7772, RZ ;  /* 0x0000777216137816 */ /* 0x000fc400000000ff */
[----:B------:R-:W-:Y:S01]  /*a250*/  LOP3.LUT R14, R4, 0xdc, RZ, 0xfc, !PT ;  /* 0x000000dc040e7812 */ /* 0x000fe200078efcff */
[----:B------:R-:W-:Y:S01]  /*a260*/  IMAD R16, R3, 0x2, R8 ;  /* 0x0000000203107824 */ /* 0x000fe200078e0208 */
[----:B------:R-:W-:Y:S01]  /*a270*/  PRMT R21, R22, 0x7773, RZ ;  /* 0x0000777316157816 */ /* 0x000fe200000000ff */
[----:B------:R4:W-:Y:S01]  /*a280*/  @P3 STG.E.U8 desc[UR16][R12.64], R19 ;  /* 0x000000130c003986 */ /* 0x0009e2000c101110 */
[-C--:B--2---:R-:W-:Y:S02]  /*a290*/  IADD3 R6, P3, PT, R8, R0.reuse, RZ ;  /* 0x0000000008067210 */ /* 0x084fe40007f7e0ff */
[----:B0-----:R-:W-:Y:S01]  /*a2a0*/  ISETP.LT.AND P6, PT, R14, UR5, !P0 ;  /* 0x000000050e007c0c */ /* 0x001fe2000c7c1270 */
[----:B------:R-:W0:Y:S01]  /*a2b0*/  LDCU UR5, c[0x0][0x39c] ;  /* 0x00007380ff0577ac */ /* 0x000e220008000800 */
[----:B------:R-:W-:Y:S02]  /*a2c0*/  LEA.HI.X.SX32 R7, R8, R5, 0x1, P3 ;  /* 0x0000000508077211 */ /* 0x000fe400018f0eff */
[----:B------:R-:W-:Y:S01]  /*a2d0*/  IADD3 R14, P3, PT, R16, R0, RZ ;  /* 0x00000000100e7210 */ /* 0x000fe20007f7e0ff */
[----:B------:R-:W2:Y:S01]  /*a2e0*/  LDS.128 R8, [R2+UR8+0x1000] ;  /* 0x0010000802087984 */ /* 0x000ea20008000c00 */
[----:B------:R-:W-:-:S02]  /*a2f0*/  PRMT R17, R23, 0x7770, RZ ;  /* 0x0000777017117816 */ /* 0x000fc400000000ff */
        /* <DEDUP_REMOVED lines=12> */
[----:B------:R-:W-:Y:S02]  /*a3c0*/  LOP3.LUT R20, R4, 0xe0, RZ, 0xfc, !PT ;  /* 0x000000e004147812 */ /* 0x000fe400078efcff */
[----:B---3--:R-:W-:Y:S01]  /*a3d0*/  ISETP.LT.AND P2, PT, R18, UR6, !P0 ;  /* 0x0000000612007c0c */ /* 0x008fe2000c741270 */
[----:B------:R3:W-:Y:S01]  /*a3e0*/  @P4 STG.E.U8 desc[UR16][R12.64], R19 ;  /* 0x000000130c004986 */ /* 0x0007e2000c101110 */
[-C--:B-----5:R-:W-:Y:S01]  /*a3f0*/  IADD3 R6, P4, PT, R16, R0.reuse, RZ ;  /* 0x0000000010067210 */ /* 0x0a0fe20007f9e0ff */
[C---:B------:R-:W-:Y:S01]  /*a400*/  IMAD R2, R3.reuse, 0x2, R16 ;  /* 0x0000000203027824 */ /* 0x040fe200078e0210 */
[----:B------:R-:W-:Y:S01]  /*a410*/  LOP3.LUT R18, R4, 0xe4, RZ, 0xfc, !PT ;  /* 0x000000e404127812 */ /* 0x000fe200078efcff */
[----:B------:R-:W5:Y:S01]  /*a420*/  LDCU UR6, c[0x0][0x39c] ;  /* 0x00007380ff0677ac */ /* 0x000f620008000800 */
[----:B------:R-:W-:Y:S01]  /*a430*/  LEA.HI.X.SX32 R7, R16, R5, 0x1, P4 ;  /* 0x0000000510077211 */ /* 0x000fe200020f0eff */
[----:B------:R-:W-:Y:S01]  /*a440*/  IMAD R16, R3, 0x2, R2 ;  /* 0x0000000203107824 */ /* 0x000fe200078e0202 */
[----:B-1----:R-:W-:-:S02]  /*a450*/  IADD3 R14, P4, PT, R2, R0, RZ ;  /* 0x00000000020e7210 */ /* 0x002fc40007f9e0ff */
[----:B0-----:R-:W-:Y:S01]  /*a460*/  ISETP.LT.AND P3, PT, R20, UR5, !P0 ;  /* 0x0000000514007c0c */ /* 0x001fe2000c761270 */
[----:B------:R-:W0:Y:S01]  /*a470*/  LDCU UR5, c[0x0][0x39c] ;  /* 0x00007380ff0577ac */ /* 0x000e220008000800 */
[----:B------:R-:W-:Y:S02]  /*a480*/  PRMT R17, R23, 0x7773, RZ ;  /* 0x0000777317117816 */ /* 0x000fe400000000ff */
[----:B------:R-:W-:Y:S01]  /*a490*/  LEA.HI.X.SX32 R15, R2, R5, 0x1, P4 ;  /* 0x00000005020f7211 */ /* 0x000fe200020f0eff */
[----:B------:R-:W-:Y:S01]  /*a4a0*/  IMAD R2, R3, 0x2, R16 ;  /* 0x0000000203027824 */ /* 0x000fe200078e0210 */
[----:B------:R-:W-:Y:S02]  /*a4b0*/  PRMT R23, R23, 0x7772, RZ ;  /* 0x0000777217177816 */ /* 0x000fe400000000ff */
[----:B----4-:R-:W-:Y:S01]  /*a4c0*/  ISETP.LT.AND P4, PT, R18, UR4, !P0 ;  /* 0x0000000412007c0c */ /* 0x010fe2000c781270 */
[----:B------:R-:W1:Y:S01]  /*a4d0*/  LDCU UR4, c[0x0][0x39c] ;  /* 0x00007380ff0477ac */ /* 0x000e620008000800 */
[----:B------:R-:W-:Y:S01]  /*a4e0*/  LOP3.LUT R18, R4, 0xe6, RZ, 0xfc, !PT ;  /* 0x000000e604127812 */ /* 0x000fe200078efcff */
[----:B------:R4:W-:Y:S01]  /*a4f0*/  @P6 STG.E.U8 desc[UR16][R6.64], R23 ;  /* 0x0000001706006986 */ /* 0x0009e2000c101110 */
[----:B---3--:R-:W-:-:S02]  /*a500*/  IADD3 R12, P6, PT, R16, R0, RZ ;  /* 0x00000000100c7210 */ /* 0x008fc40007fde0ff */
[----:B--2---:R-:W-:Y:S01]  /*a510*/  PRMT R19, R8, 0x7770, RZ ;  /* 0x0000777008137816 */ /* 0x004fe200000000ff */
[----:B------:R2:W-:Y:S01]  /*a520*/  @P5 STG.E.U8 desc[UR16][R14.64], R17 ;  /* 0x000000110e005986 */ /* 0x0005e2000c101110 */
[----:B------:R-:W-:Y:S02]  /*a530*/  LEA.HI.X.SX32 R13, R16, R5, 0x1, P6 ;  /* 0x00000005100d7211 */ /* 0x000fe400030f0eff */
[----:B------:R-:W-:Y:S02]  /*a540*/  LOP3.LUT R16, R4, 0xe8, RZ, 0xfc, !PT ;  /* 0x000000e804107812 */ /* 0x000fe400078efcff */
[----:B0-----:R-:W-:Y:S01]  /*a550*/  ISETP.LT.AND P5, PT, R18, UR5, !P0 ;  /* 0x0000000512007c0c */ /* 0x001fe2000c7a1270 */
[----:B------:R-:W0:Y:S01]  /*a560*/  LDCU UR5, c[0x0][0x39c] ;  /* 0x00007380ff0577ac */ /* 0x000e220008000800 */
[----:B------:R3:W-:Y:S01]  /*a570*/  @P3 STG.E.U8 desc[UR16][R12.64], R19 ;  /* 0x000000130c003986 */ /* 0x0007e2000c101110 */
[----:B----4-:R-:W-:Y:S02]  /*a580*/  IADD3 R6, P6, PT, R2, R0, RZ ;  /* 0x0000000002067210 */ /* 0x010fe40007fde0ff */
[----:B------:R-:W-:-:S02]  /*a590*/  LOP3.LUT R18, R4, 0xea, RZ, 0xfc, !PT ;  /* 0x000000ea04127812 */ /* 0x000fc400078efcff */
[----:B------:R-:W-:Y:S01]  /*a5a0*/  LEA.HI.X.SX32 R7, R2, R5, 0x1, P6 ;  /* 0x0000000502077211 */ /* 0x000fe200030f0eff */
[C---:B------:R-:W-:Y:S01]  /*a5b0*/  IMAD R2, R3.reuse, 0x2, R2 ;  /* 0x0000000203027824 */ /* 0x040fe200078e0202 */
[----:B--2---:R-:W-:Y:S02]  /*a5c0*/  PRMT R17, R8, 0x7771, RZ ;  /* 0x0000777108117816 */ /* 0x004fe400000000ff */
[----:B-1----:R-:W-:Y:S01]  /*a5d0*/  ISETP.LT.AND P3, PT, R16, UR4, !P0 ;  /* 0x0000000410007c0c */ /* 0x002fe2000c761270 */
[----:B------:R-:W1:Y:S01]  /*a5e0*/  LDCU UR4, c[0x0][0x39c] ;  /* 0x00007380ff0477ac */ /* 0x000e620008000800 */
[----:B------:R-:W-:Y:S01]  /*a5f0*/  IMAD R16, R3, 0x2, R2 ;  /* 0x0000000203107824 */ /* 0x000fe200078e0202 */
[----:B------:R2:W-:Y:S01]  /*a600*/  @P2 STG.E.U8 desc[UR16][R6.64], R17 ;  /* 0x0000001106002986 */ /* 0x0005e2000c101110 */
[----:B------:R-:W-:Y:S02]  /*a610*/  IADD3 R14, P2, PT, R2, R0, RZ ;  /* 0x00000000020e7210 */ /* 0x000fe40007f5e0ff */
[----:B---3--:R-:W-:-:S02]  /*a620*/  PRMT R19, R8, 0x7772, RZ ;  /* 0x0000777208137816 */ /* 0x008fc400000000ff */
[-C--:B------:R-:W-:Y:S02]  /*a630*/  IADD3 R12, P6, PT, R16, R0.reuse, RZ ;  /* 0x00000000100c7210 */ /* 0x080fe40007fde0ff */
[-C--:B------:R-:W-:Y:S02]  /*a640*/  LEA.HI.X.SX32 R15, R2, R5.reuse, 0x1, P2 ;  /* 0x00000005020f7211 */ /* 0x080fe400010f0eff */
[----:B------:R-:W-:Y:S01]  /*a650*/  LEA.HI.X.SX32 R13, R16, R5, 0x1, P6 ;  /* 0x00000005100d7211 */ /* 0x000fe200030f0eff */
[C---:B------:R-:W-:Y:S01]  /*a660*/  IMAD R16, R3.reuse, 0x2, R16 ;  /* 0x0000000203107824 */ /* 0x040fe200078e0210 */
[----:B------:R-:W-:Y:S01]  /*a670*/  LOP3.LUT R2, R4, 0xec, RZ, 0xfc, !PT ;  /* 0x000000ec04027812 */ /* 0x000fe200078efcff */
[----:B------:R3:W-:Y:S01]  /*a680*/  @P4 STG.E.U8 desc[UR16][R14.64], R19 ;  /* 0x000000130e004986 */ /* 0x0007e2000c101110 */
[----:B--2---:R-:W-:Y:S02]  /*a690*/  PRMT R17, R8, 0x7773, RZ ;  /* 0x0000777308117816 */ /* 0x004fe400000000ff */
[----:B-----5:R-:W-:Y:S01]  /*a6a0*/  ISETP.LT.AND P4, PT, R2, UR6, !P0 ;  /* 0x0000000602007c0c */ /* 0x020fe2000c781270 */
[----:B------:R-:W-:Y:S01]  /*a6b0*/  IMAD R2, R3, 0x2, R16 ;  /* 0x0000000203027824 */ /* 0x000fe200078e0210 */
[----:B------:R-:W-:Y:S01]  /*a6c0*/  LOP3.LUT R7, R4, 0xee, RZ, 0xfc, !PT ;  /* 0x000000ee04077812 */ /* 0x000fe200078efcff */
[----:B------:R2:W-:Y:S01]  /*a6d0*/  @P5 STG.E.U8 desc[UR16][R12.64], R17 ;  /* 0x000000110c005986 */ /* 0x0005e2000c101110 */
[----:B0-----:R-:W-:Y:S01]  /*a6e0*/  ISETP.LT.AND P2, PT, R18, UR5, !P0 ;  /* 0x0000000512007c0c */ /* 0x001fe2000c741270 */
[----:B------:R-:W0:Y:S01]  /*a6f0*/  LDCU UR5, c[0x0][0x39c] ;  /* 0x00007380ff0577ac */ /* 0x000e220008000800 */
[----:B------:R-:W-:-:S02]  /*a700*/  IADD3 R6, P5, PT, R16, R0, RZ ;  /* 0x0000000010067210 */ /* 0x000fc40007fbe0ff */
[----:B-1----:R-:W-:Y:S01]  /*a710*/  ISETP.LT.AND P6, PT, R7, UR4, !P0 ;  /* 0x0000000407007c0c */ /* 0x002fe2000c7c1270 */
[----:B------:R-:W1:Y:S01]  /*a720*/  LDCU UR4, c[0x0][0x39c] ;  /* 0x00007380ff0477ac */ /* 0x000e620008000800 */
[-C--:B------:R-:W-:Y:S02]  /*a730*/  LEA.HI.X.SX32 R7, R16, R5.reuse, 0x1, P5 ;  /* 0x0000000510077211 */ /* 0x080fe400028f0eff */
[C---:B---3--:R-:W-:Y:S01]  /*a740*/  IADD3 R14, P5, PT, R2.reuse, R0, RZ ;  /* 0x00000000020e7210 */ /* 0x048fe20007fbe0ff */
[----:B------:R-:W3:Y:S01]  /*a750*/  LDCU UR6, c[0x0][0x39c] ;  /* 0x00007380ff0677ac */ /* 0x000ee20008000800 */
[C---:B------:R-:W-:Y:S02]  /*a760*/  PRMT R21, R9.reuse, 0x7770, RZ ;  /* 0x0000777009157816 */ /* 0x040fe400000000ff */
[----:B--2---:R-:W-:Y:S02]  /*a770*/  PRMT R17, R9, 0x7771, RZ ;  /* 0x0000777109117816 */ /* 0x004fe400000000ff */
[----:B------:R-:W-:Y:S01]  /*a780*/  LEA.HI.X.SX32 R15, R2, R5, 0x1, P5 ;  /* 0x00000005020f7211 */ /* 0x000fe200028f0eff */
[----:B------:R-:W-:Y:S01]  /*a790*/  IMAD R2, R3, 0x2, R2 ;  /* 0x0000000203027824 */ /* 0x000fe200078e0202 */
[----:B------:R2:W-:Y:S01]  /*a7a0*/  @P3 STG.E.U8 desc[UR16][R6.64], R21 ;  /* 0x0000001506003986 */ /* 0x0005e2000c101110 */
[----:B------:R-:W-:-:S02]  /*a7b0*/  LOP3.LUT R8, R4, 0xf0, RZ, 0xfc, !PT ;  /* 0x000000f004087812 */ /* 0x000fc400078efcff */
[----:B------:R-:W-:Y:S01]  /*a7c0*/  PRMT R19, R9, 0x7772, RZ ;  /* 0x0000777209137816 */ /* 0x000fe200000000ff */
[----:B------:R4:W-:Y:S01]  /*a7d0*/  @P2 STG.E.U8 desc[UR16][R14.64], R17 ;  /* 0x000000110e002986 */ /* 0x0009e2000c101110 */
[-C--:B------:R-:W-:Y:S02]  /*a7e0*/  IADD3 R12, P2, PT, R2, R0.reuse, RZ ;  /* 0x00000000020c7210 */ /* 0x080fe40007f5e0ff */
[----:B0-----:R-:W-:Y:S01]  /*a7f0*/  ISETP.LT.AND P3, PT, R8, UR5, !P0 ;  /* 0x0000000508007c0c */ /* 0x001fe2000c761270 */
[----:B------:R-:W0:Y:S01]  /*a800*/  LDCU UR5, c[0x0][0x39c] ;  /* 0x00007380ff0577ac */ /* 0x000e220008000800 */
[-C--:B------:R-:W-:Y:S01]  /*a810*/  LEA.HI.X.SX32 R13, R2, R5.reuse, 0x1, P2 ;  /* 0x00000005020d7211 */ /* 0x080fe200010f0eff */
[C---:B------:R-:W-:Y:S01]  /*a820*/  IMAD R2, R3.reuse, 0x2, R2 ;  /* 0x0000000203027824 */ /* 0x040fe200078e0202 */
[C---:B------:R-:W-:Y:S02]  /*a830*/  LOP3.LUT R8, R4.reuse, 0xf4, RZ, 0xfc, !PT ;  /* 0x000000f404087812 */ /* 0x040fe400078efcff */
[----:B------:R-:W-:Y:S01]  /*a840*/  LOP3.LUT R16, R4, 0xf2, RZ, 0xfc, !PT ;  /* 0x000000f204107812 */ /* 0x000fe200078efcff */
[----:B------:R5:W-:Y:S01]  /*a850*/  @P4 STG.E.U8 desc[UR16][R12.64], R19 ;  /* 0x000000130c004986 */ /* 0x000be2000c101110 */
[-C--:B--2---:R-:W-:Y:S01]  /*a860*/  IADD3 R6, P4, PT, R2, R0.reuse, RZ ;  /* 0x0000000002067210 */ /* 0x084fe20007f9e0ff */
[C---:B----4-:R-:W-:Y:S01]  /*a870*/  IMAD R14, R3.reuse, 0x2, R2 ;  /* 0x00000002030e7824 */ /* 0x050fe200078e0202 */
[----:B-1----:R-:W-:Y:S01]  /*a880*/  ISETP.LT.AND P5, PT, R8, UR4, !P0 ;  /* 0x0000000408007c0c */ /* 0x002fe2000c7a1270 */
[----:B------:R-:W1:Y:S01]  /*a890*/  LDCU UR4, c[0x0][0x39c] ;  /* 0x00007380ff0477ac */ /* 0x000e620008000800 */
[----:B------:R-:W-:Y:S01]  /*a8a0*/  LEA.HI.X.SX32 R7, R2, R5, 0x1, P4 ;  /* 0x0000000502077211 */ /* 0x000fe200020f0eff */
[----:B------:R-:W-:Y:S01]  /*a8b0*/  IMAD R2, R3, 0x2, R14 ;  /* 0x0000000203027824 */ /* 0x000fe200078e020e */
[----:B------:R-:W-:-:S02]  /*a8c0*/  IADD3 R8, P4, PT, R14, R0, RZ ;  /* 0x000000000e087210 */ /* 0x000fc40007f9e0ff */
[----:B---3--:R-:W-:Y:S02]  /*a8d0*/  ISETP.LT.AND P2, PT, R16, UR6, !P0 ;  /* 0x0000000610007c0c */ /* 0x008fe4000c741270 */
[----:B------:R-:W-:Y:S02]  /*a8e0*/  PRMT R17, R9, 0x7773, RZ ;  /* 0x0000777309117816 */ /* 0x000fe400000000ff */
[----:B------:R-:W-:Y:S02]  /*a8f0*/  LOP3.LUT R16, R4, 0xf6, RZ, 0xfc, !PT ;  /* 0x000000f604107812 */ /* 0x000fe400078efcff */
[----:B------:R-:W-:Y:S01]  /*a900*/  PRMT R15, R10, 0x7770, RZ ;  /* 0x000077700a0f7816 */ /* 0x000fe200000000ff */
[----:B------:R2:W-:Y:S01]  /*a910*/  @P6 STG.E.U8 desc[UR16][R6.64], R17 ;  /* 0x0000001106006986 */ /* 0x0005e2000c101110 */
[----:B------:R-:W-:Y:S01]  /*a920*/  LEA.HI.X.SX32 R9, R14, R5, 0x1, P4 ;  /* 0x000000050e097211 */ /* 0x000fe200020f0eff */
[C---:B------:R-:W-:Y:S01]  /*a930*/  IMAD R14, R3.reuse, 0x2, R2 ;  /* 0x00000002030e7824 */ /* 0x040fe200078e0202 */
[----:B0-----:R-:W-:Y:S01]  /*a940*/  ISETP.LT.AND P4, PT, R16, UR5, !P0 ;  /* 0x0000000510007c0c */ /* 0x001fe2000c781270 */
[----:B------:R-:W0:Y:S01]  /*a950*/  LDCU UR5, c[0x0][0x39c] ;  /* 0x00007380ff0577ac */ /* 0x000e220008000800 */
[----:B------:R-:W-:Y:S01]  /*a960*/  LOP3.LUT R20, R4, 0xf8, RZ, 0xfc, !PT ;  /* 0x000000f804147812 */ /* 0x000fe200078efcff */
[----:B------:R3:W-:Y:S01]  /*a970*/  @P3 STG.E.U8 desc[UR16][R8.64], R15 ;  /* 0x0000000f08003986 */ /* 0x0007e2000c101110 */
[----:B------:R-:W-:Y:S01]  /*a980*/  IMAD R16, R3, 0x2, R14 ;  /* 0x0000000203107824 */ /* 0x000fe200078e020e */
[----:B-----5:R-:W-:-:S02]  /*a990*/  IADD3 R12, P3, PT, R2, R0, RZ ;  /* 0x00000000020c7210 */ /* 0x020fc40007f7e0ff */
[----:B------:R-:W-:Y:S01]  /*a9a0*/  PRMT R19, R10, 0x7771, RZ ;  /* 0x000077710a137816 */ /* 0x000fe200000000ff */
[C---:B------:R-:W-:Y:S01]  /*a9b0*/  IMAD R18, R3.reuse, 0x2, R16 ;  /* 0x0000000203127824 */ /* 0x040fe200078e0210 */
[----:B------:R-:W-:Y:S02]  /*a9c0*/  LEA.HI.X.SX32 R13, R2, R5, 0x1, P3 ;  /* 0x00000005020d7211 */ /* 0x000fe400018f0eff */
[----:B-1----:R-:W-:Y:S01]  /*a9d0*/  ISETP.LT.AND P3, PT, R20, UR4, !P0 ;  /* 0x0000000414007c0c */ /* 0x002fe2000c761270 */
[C---:B------:R-:W-:Y:S01]  /*a9e0*/  IMAD R20, R3.reuse, 0x2, R18 ;  /* 0x0000000203147824 */ /* 0x040fe200078e0212 */
[----:B------:R-:W1:Y:S01]  /*a9f0*/  LDCU UR4, c[0x0][0x39c] ;  /* 0x00007380ff0477ac */ /* 0x000e620008000800 */
[----:B------:R4:W-:Y:S01]  /*aa00*/  @P2 STG.E.U8 desc[UR16][R12.64], R19 ;  /* 0x000000130c002986 */ /* 0x0009e2000c101110 */
[-C--:B--2---:R-:W-:Y:S01]  /*aa10*/  IADD3 R6, P2, PT, R14, R0.reuse, RZ ;  /* 0x000000000e067210 */ /* 0x084fe20007f5e0ff */
[----:B------:R-:W-:Y:S01]  /*aa20*/  IMAD R22, R3, 0x2, R20 ;  /* 0x0000000203167824 */ /* 0x000fe200078e0214 */
[----:B------:R-:W-:-:S02]  /*aa30*/  IADD3 R2, P6, PT, R16, R0, RZ ;  /* 0x0000000010027210 */ /* 0x000fc40007fde0ff */
[-C--:B------:R-:W-:Y:S01]  /*aa40*/  LEA.HI.X.SX32 R7, R14, R5.reuse, 0x1, P2 ;  /* 0x000000050e077211 */ /* 0x080fe200010f0eff */
[----:B------:R-:W-:Y:S01]  /*aa50*/  IMAD R17, R3, 0x2, R22 ;  /* 0x0000000203117824 */ /* 0x000fe200078e0216 */
[-C--:B---3--:R-:W-:Y:S02]  /*aa60*/  IADD3 R8, P2, PT, R18, R0.reuse, RZ ;  /* 0x0000000012087210 */ /* 0x088fe40007f5e0ff */
[----:B------:R-:W-:Y:S02]  /*aa70*/  LOP3.LUT R21, R4, 0xfa, RZ, 0xfc, !PT ;  /* 0x000000fa04157812 */ /* 0x000fe400078efcff */
[-C--:B------:R-:W-:Y:S02]  /*aa80*/  LEA.HI.X.SX32 R9, R18, R5.reuse, 0x1, P2 ;  /* 0x0000000512097211 */ /* 0x080fe400010f0eff */
[----:B----4-:R-:W-:Y:S02]  /*aa90*/  IADD3 R12, P2, PT, R17, R0, RZ ;  /* 0x00000000110c7210 */ /* 0x010fe40007f5e0ff */
[----:B------:R-:W-:-:S02]  /*aaa0*/  LEA.HI.X.SX32 R3, R16, R5, 0x1, P6 ;  /* 0x0000000510037211 */ /* 0x000fc400030f0eff */
[----:B------:R-:W-:Y:S02]  /*aab0*/  LOP3.LUT R16, R4, 0xfc, RZ, 0xfc, !PT ;  /* 0x000000fc04107812 */ /* 0x000fe400078efcff */
[-C--:B------:R-:W-:Y:S02]  /*aac0*/  LEA.HI.X.SX32 R13, R17, R5.reuse, 0x1, P2 ;  /* 0x00000005110d7211 */ /* 0x080fe400010f0eff */
[----:B------:R-:W-:Y:S02]  /*aad0*/  IADD3 R14, P6, PT, R20, R0, RZ ;  /* 0x00000000140e7210 */ /* 0x000fe40007fde0ff */
[----:B0-----:R-:W-:Y:S02]  /*aae0*/  ISETP.LT.AND P2, PT, R21, UR5, !P0 ;  /* 0x0000000515007c0c */ /* 0x001fe4000c741270 */
[----:B-1----:R-:W-:Y:S02]  /*aaf0*/  ISETP.LT.AND P0, PT, R16, UR4, !P0 ;  /* 0x0000000410007c0c */ /* 0x002fe4000c701270 */
[----:B------:R-:W-:-:S02]  /*ab00*/  LEA.HI.X.SX32 R15, R20, R5, 0x1, P6 ;  /* 0x00000005140f7211 */ /* 0x000fc400030f0eff */
[----:B------:R-:W-:Y:S02]  /*ab10*/  IADD3 R4, P6, PT, R22, R0, RZ ;  /* 0x0000000016047210 */ /* 0x000fe40007fde0ff */
[C---:B------:R-:W-:Y:S02]  /*ab20*/  PRMT R25, R10.reuse, 0x7772, RZ ;  /* 0x000077720a197816 */ /* 0x040fe400000000ff */
[----:B------:R-:W-:Y:S02]  /*ab30*/  PRMT R23, R10, 0x7773, RZ ;  /* 0x000077730a177816 */ /* 0x000fe400000000ff */
[C---:B------:R-:W-:Y:S01]  /*ab40*/  PRMT R17, R11.reuse, 0x7773, RZ ;  /* 0x000077730b117816 */ /* 0x040fe200000000ff */
[----:B------:R0:W-:Y:S01]  /*ab50*/  @P5 STG.E.U8 desc[UR16][R6.64], R25 ;  /* 0x0000001906005986 */ /* 0x0001e2000c101110 */
[C---:B------:R-:W-:Y:S02]  /*ab60*/  PRMT R19, R11.reuse, 0x7772, RZ ;  /* 0x000077720b137816 */ /* 0x040fe400000000ff */
[C---:B------:R-:W-:Y:S01]  /*ab70*/  PRMT R21, R11.reuse, 0x7771, RZ ;  /* 0x000077710b157816 */ /* 0x040fe200000000ff */
[----:B------:R0:W-:Y:S01]  /*ab80*/  @P4 STG.E.U8 desc[UR16][R2.64], R23 ;  /* 0x0000001702004986 */ /* 0x0001e2000c101110 */
[----:B------:R-:W-:-:S02]  /*ab90*/  PRMT R11, R11, 0x7770, RZ ;  /* 0x000077700b0b7816 */ /* 0x000fc400000000ff */
[----:B------:R-:W-:-:S03]  /*aba0*/  LEA.HI.X.SX32 R5, R22, R5, 0x1, P6 ;  /* 0x0000000516057211 */ /* 0x000fc600030f0eff */
[----:B------:R0:W-:Y:S04]  /*abb0*/  @P3 STG.E.U8 desc[UR16][R8.64], R11 ;  /* 0x0000000b08003986 */ /* 0x0001e8000c101110 */
[----:B------:R0:W-:Y:S04]  /*abc0*/  @P2 STG.E.U8 desc[UR16][R14.64], R21 ;  /* 0x000000150e002986 */ /* 0x0001e8000c101110 */
[----:B------:R0:W-:Y:S04]  /*abd0*/  @P0 STG.E.U8 desc[UR16][R4.64], R19 ;  /* 0x0000001304000986 */ /* 0x0001e8000c101110 */
[----:B------:R0:W-:Y:S01]  /*abe0*/  @P1 STG.E.U8 desc[UR16][R12.64], R17 ;  /* 0x000000110c001986 */ /* 0x0001e2000c101110 */
[----:B------:R-:W-:Y:S06]  /*abf0*/  BAR.SYNC.DEFER_BLOCKING 0x0 ;  /* 0x0000000000007b1d */ /* 0x000fec0000010000 */
[----:B------:R-:W-:Y:S05]  /*ac00*/  BRA.U UP0, `(.L_x_13) ;  /* 0x0000000100a07547 */ /* 0x000fea000b800000 */
[----:B------:R-:W1:Y:S01]  /*ac10*/  S2UR UR5, SR_CgaCtaId ;  /* 0x00000000000579c3 */ /* 0x000e620000008800 */
[----:B------:R-:W-:Y:S01]  /*ac20*/  NOP ;  /* 0x0000000000007918 */ /* 0x000fe20000000000 */
[----:B------:R-:W-:Y:S01]  /*ac30*/  UMOV UR4, 0x50 ;  /* 0x0000005000047882 */ /* 0x000fe20000000000 */
[----:B------:R-:W-:Y:S02]  /*ac40*/  IMAD.U32 R0, RZ, RZ, UR18 ;  /* 0x00000012ff007e24 */ /* 0x000fe4000f8e00ff */
[----:B0-----:R-:W-:Y:S02]  /*ac50*/  IMAD.MOV.U32 R3, RZ, RZ, 0xff ;  /* 0x000000ffff037424 */ /* 0x001fe400078e00ff */
[----:B------:R-:W-:Y:S01]  /*ac60*/  IMAD.MOV.U32 R7, RZ, RZ, 0x1 ;  /* 0x00000001ff077424 */ /* 0x000fe200078e00ff */
[----:B------:R-:W-:-:S04]  /*ac70*/  LOP3.LUT R0, R0, 0xffff, RZ, 0xc0, !PT ;  /* 0x0000ffff00007812 */ /* 0x000fc800078ec0ff */
[----:B------:R-:W-:-:S05]  /*ac80*/  SHF.R.U32.HI R0, RZ, 0x5, R0 ;  /* 0x00000005ff007819 */ /* 0x000fca0000011600 */
[----:B------:R-:W-:Y:S01]  /*ac90*/  VIADD R2, R0, 0x10 ;  /* 0x0000001000027836 */ /* 0x000fe20000000000 */
[----:B------:R-:W-:Y:S01]  /*aca0*/  SHF.L.U32 R0, R3, R0, RZ ;  /* 0x0000000003007219 */ /* 0x000fe200000006ff */
[----:B-1----:R-:W-:-:S03]  /*acb0*/  ULEA UR6, UR5, UR4, 0x18 ;  /* 0x0000000405067291 */ /* 0x002fc6000f8ec0ff */
[----:B------:R-:W-:-:S04]  /*acc0*/  SHF.L.U32 R3, R7, R2, RZ ;  /* 0x0000000207037219 */ /* 0x000fc800000006ff */
[----:B------:R-:W-:Y:S02]  /*acd0*/  LOP3.LUT R0, R3, R0, RZ, 0xfc, !PT ;  /* 0x0000000003007212 */ /* 0x000fe400078efcff */
[----:B------:R-:W0:Y:S02]  /*ace0*/  LDS R5, [UR6] ;  /* 0x00000006ff057984 */ /* 0x000e240008000800 */
[C---:B------:R-:W-:Y:S02]  /*acf0*/  LOP3.LUT R2, R0.reuse, 0xffff, RZ, 0xc0, !PT ;  /* 0x0000ffff00027812 */ /* 0x040fe400078ec0ff */
[----:B0-----:R-:W-:-:S04]  /*ad00*/  LOP3.LUT R3, R0, 0xffff, R5, 0x80, !PT ;  /* 0x0000ffff00037812 */ /* 0x001fc800078e8005 */
[----:B------:R-:W-:-:S13]  /*ad10*/  ISETP.NE.AND P0, PT, R3, R2, PT ;  /* 0x000000020300720c */ /* 0x000fda0003f05270 */
[----:B------:R-:W-:Y:S05]  /*ad20*/  @P0 BRA `(.L_x_14) ;  /* 0x0000000000500947 */ /* 0x000fea0003800000 */
[----:B------:R-:W-:Y:S02]  /*ad30*/  SHF.R.U32.HI R5, RZ, 0x10, R5 ;  /* 0x00000010ff057819 */ /* 0x000fe40000011605 */
[----:B------:R-:W-:-:S04]  /*ad40*/  SHF.R.U32.HI R2, RZ, 0x10, R0 ;  /* 0x00000010ff027819 */ /* 0x000fc80000011600 */
[----:B------:R-:W-:-:S04]  /*ad50*/  LOP3.LUT R5, R5, R2, RZ, 0xc0, !PT ;  /* 0x0000000205057212 */ /* 0x000fc800078ec0ff */
[----:B------:R-:W-:-:S13]  /*ad60*/  ISETP.NE.AND P0, PT, R5, R2, PT ;  /* 0x000000020500720c */ /* 0x000fda0003f05270 */
[----:B------:R-:W-:Y:S05]  /*ad70*/  @P0 BRA `(.L_x_15) ;  /* 0x0000000000300947 */ /* 0x000fea0003800000 */
[----:B------:R-:W-:Y:S01]  /*ad80*/  R2UR UR4, R0 ;  /* 0x00000000000472ca */ /* 0x000fe200000e0000 */
[----:B------:R-:W-:Y:S01]  /*ad90*/  VOTEU.ANY UR5, UPT, PT ;  /* 0x0000000000057886 */ /* 0x000fe200038e0100 */
[----:B------:R-:W0:Y:S01]  /*ada0*/  S2R R0, SR_LANEID ;  /* 0x0000000000007919 */ /* 0x000e220000000000 */
[----:B------:R-:W-:-:S10]  /*adb0*/  UFLO.U32 UR5, UR5 ;  /* 0x00000005000572bd */ /* 0x000fd400080e0000 */
[----:B------:R-:W-:-:S06]  /*adc0*/  ULOP3.LUT UR4, URZ, UR4, URZ, 0x33, !UPT ;  /* 0x00000004ff047292 */ /* 0x000fcc000f8e33ff */
[----:B------:R-:W-:-:S04]  /*add0*/  IMAD.U32 R2, RZ, RZ, UR4 ;  /* 0x00000004ff027e24 */ /* 0x000fc8000f8e00ff */
[----:B------:R-:W1:Y:S02]  /*ade0*/  REDUX UR7, R2 ;  /* 0x00000000020773c4 */ /* 0x000e640000000000 */
[----:B------:R2:W-:Y:S01]  /*adf0*/  UTCATOMSWS.AND URZ, UR4 ;  /* 0x0000000400ff79e3 */ /* 0x0005e20008000000 */
[----:B0-----:R-:W-:Y:S01]  /*ae00*/  ISETP.EQ.U32.AND P0, PT, R0, UR5, PT ;  /* 0x0000000500007c0c */ /* 0x001fe2000bf02070 */
[----:B-1----:R-:W-:-:S12]  /*ae10*/  IMAD.U32 R0, RZ, RZ, UR7 ;  /* 0x00000007ff007e24 */ /* 0x002fd8000f8e00ff */
[----:B------:R2:W-:Y:S01]  /*ae20*/  @P0 ATOMS.AND RZ, [UR6], R0 ;  /* 0x00000000ffff098c */ /* 0x0005e2000a800006 */
[----:B------:R-:W-:Y:S05]  /*ae30*/  BRA `(.L_x_13) ;  /* 0x0000000000147947 */ /* 0x000fea0003800000 */
.L_x_15:
[----:B------:R-:W-:-:S07]  /*ae40*/  MOV R2, 0xae60 ;  /* 0x0000ae6000027802 */ /* 0x000fce0000000f00 */
[----:B------:R-:W-:Y:S05]  /*ae50*/  CALL.REL.NOINC `($__internal_0_$__cuda_sm10x_tcgen05_guardrail_trap_col_being_dealloced_not_returned_by_alloc) ;  /* 0x00000000002c7944 */ /* 0x000fea0003c00000 */
[----:B------:R-:W-:Y:S05]  /*ae60*/  BRA `(.L_x_13) ;  /* 0x0000000000087947 */ /* 0x000fea0003800000 */
.L_x_14:
[----:B------:R-:W-:-:S07]  /*ae70*/  MOV R2, 0xae90 ;  /* 0x0000ae9000027802 */ /* 0x000fce0000000f00 */
[----:B------:R-:W-:Y:S05]  /*ae80*/  CALL.REL.NOINC `($__internal_2_$__cuda_sm10x_tcgen05_guardrail_trap_unallocated_columns_being_dealloced) ;  /* 0x0000000000387944 */ /* 0x000fea0003c00000 */
.L_x_13:
[----:B------:R-:W-:Y:S01]  /*ae90*/  NOP ;  /* 0x0000000000007918 */ /* 0x000fe20000000000 */
[----:B--2---:R-:W-:Y:S05]  /*aea0*/  EXIT ;  /* 0x000000000000794d */ /* 0x004fea0003800000 */
.L_x_8:
[----:B------:R-:W0:Y:S02]  /*aeb0*/  SYNCS.PHASECHK.TRANS64.TRYWAIT P1, [UR14], R5 ;  /* 0x00000005ff0075a7 */ /* 0x000e24000802110e */
[----:B0-----:R-:W-:Y:S05]  /*aec0*/  @!P1 BRA `(.L_x_8) ;  /* 0xfffffffc00f89947 */ /* 0x001fea000383ffff */
[----:B------:R-:W-:Y:S05]  /*aed0*/  BRA `(.L_x_16) ;  /* 0xffffff9800047947 */ /* 0x000fea000383ffff */
.L_x_12:
[----:B------:R-:W0:Y:S02]  /*aee0*/  SYNCS.PHASECHK.TRANS64.TRYWAIT P0, [UR14], R4 ;  /* 0x00000004ff0075a7 */ /* 0x000e24000800110e */
[----:B0-----:R-:W-:Y:S05]  /*aef0*/  @!P0 BRA `(.L_x_12) ;  /* 0xfffffffc00f88947 */ /* 0x001fea000383ffff */
[----:B------:R-:W-:Y:S05]  /*af00*/  BRA `(.L_x_11) ;  /* 0xffffffa400587947 */ /* 0x000fea000383ffff */
        .weak           $__internal_0_$__cuda_sm10x_tcgen05_guardrail_trap_col_being_dealloced_not_returned_by_alloc
        .type           $__internal_0_$__cuda_sm10x_tcgen05_guardrail_trap_col_being_dealloced_not_returned_by_alloc,@function
        .size           $__internal_0_$__cuda_sm10x_tcgen05_guardrail_trap_col_being_dealloced_not_returned_by_alloc,($__internal_1_$__cuda_sm10x_tcgen05_guardrail_trap_phase_invalid_during_alloc - $__internal_0_$__cuda_sm10x_tcgen05_guardrail_trap_col_being_dealloced_not_returned_by_alloc)
$__internal_0_$__cuda_sm10x_tcgen05_guardrail_trap_col_being_dealloced_not_returned_by_alloc:
[----:B------:R-:W-:Y:S05]  /*af10*/  BPT.TRAP 0x1 ;  /* 0x000000040000795c */ /* 0x000fea0000300000 */
[----:B------:R-:W-:-:S04]  /*af20*/  IMAD.MOV.U32 R3, RZ, RZ, 0x0 ;  /* 0x00000000ff037424 */ /* 0x000fc800078e00ff */
[----:B------:R-:W-:Y:S05]  /*af30*/  RET.REL.NODEC R2 `(matmul_kernel) ;  /* 0xffffff5002307950 */ /* 0x000fea0003c3ffff */
        .weak           $__internal_1_$__cuda_sm10x_tcgen05_guardrail_trap_phase_invalid_during_alloc
        .type           $__internal_1_$__cuda_sm10x_tcgen05_guardrail_trap_phase_invalid_during_alloc,@function
        .size           $__internal_1_$__cuda_sm10x_tcgen05_guardrail_trap_phase_invalid_during_alloc,($__internal_2_$__cuda_sm10x_tcgen05_guardrail_trap_unallocated_columns_being_dealloced - $__internal_1_$__cuda_sm10x_tcgen05_guardrail_trap_phase_invalid_during_alloc)
$__internal_1_$__cuda_sm10x_tcgen05_guardrail_trap_phase_invalid_during_alloc:
[----:B------:R-:W-:Y:S05]  /*af40*/  BPT.TRAP 0x1 ;  /* 0x000000040000795c */ /* 0x000fea0000300000 */
[----:B------:R-:W-:-:S04]  /*af50*/  IMAD.MOV.U32 R3, RZ, RZ, 0x0 ;  /* 0x00000000ff037424 */ /* 0x000fc800078e00ff */
[----:B------:R-:W-:Y:S05]  /*af60*/  RET.REL.NODEC R2 `(matmul_kernel) ;  /* 0xffffff5002247950 */ /* 0x000fea0003c3ffff */
        .weak           $__internal_2_$__cuda_sm10x_tcgen05_guardrail_trap_unallocated_columns_being_dealloced
        .type           $__internal_2_$__cuda_sm10x_tcgen05_guardrail_trap_unallocated_columns_being_dealloced,@function
        .size           $__internal_2_$__cuda_sm10x_tcgen05_guardrail_trap_unallocated_columns_being_dealloced,(.L_x_20 - $__internal_2_$__cuda_sm10x_tcgen05_guardrail_trap_unallocated_columns_being_dealloced)
$__internal_2_$__cuda_sm10x_tcgen05_guardrail_trap_unallocated_columns_being_dealloced:
[----:B------:R-:W-:Y:S05]  /*af70*/  BPT.TRAP 0x1 ;  /* 0x000000040000795c */ /* 0x000fea0000300000 */
[----:B------:R-:W-:-:S04]  /*af80*/  IMAD.MOV.U32 R3, RZ, RZ, 0x0 ;  /* 0x00000000ff037424 */ /* 0x000fc800078e00ff */
[----:B------:R-:W-:Y:S05]  /*af90*/  RET.REL.NODEC R2 `(matmul_kernel) ;  /* 0xffffff5002187950 */ /* 0x000fea0003c3ffff */
.L_x_17:
[----:B------:R-:W-:-:S00]  /*afa0*/  BRA `(.L_x_17) ;  /* 0xfffffffc00fc7947 */ /* 0x000fc0000383ffff */
[----:B------:R-:W-:-:S00]  /*afb0*/  NOP ;  /* 0x0000000000007918 */ /* 0x000fc00000000000 */
        /* <DEDUP_REMOVED lines=12> */
.L_x_20:


//--------------------- .nv.shared.matmul_kernel  --------------------------
	.section	.nv.shared.matmul_kernel,"aw",@nobits
	.sectionflags	@""
	.align	16
	.zero		1024


//--------------------- .nv.shared.reserved.0     --------------------------
	.section	.nv.shared.reserved.0,"aw",@nobits
	.align	8
	.weak		__nv_reservedSMEM_offset_0_alias
	.size		__nv_reservedSMEM_offset_0_alias, 0, 64
	.other		__nv_reservedSMEM_offset_0_alias,@"STO_CUDA_RESERVED_SHARED STV_DEFAULT"
__nv_reservedSMEM_offset_0_alias:
	.zero		0
.nv.shared.reserved.0:
	.zero		64
	.weak		__nv_reservedSMEM_allocation_phase
	.type		__nv_reservedSMEM_allocation_phase,@object
	.size		__nv_reservedSMEM_allocation_phase,(.L_0 - __nv_reservedSMEM_allocation_phase)
__nv_reservedSMEM_allocation_phase:
	.zero		1
.L_0:
	.zero		7
	.weak		__nv_reservedSMEM_devtool_atexit_pc
	.type		__nv_reservedSMEM_devtool_atexit_pc,@object
	.size		__nv_reservedSMEM_devtool_atexit_pc,(__nv_reservedSMEM_allocation_mask - __nv_reservedSMEM_devtool_atexit_pc)
__nv_reservedSMEM_devtool_atexit_pc:
	.zero		8
	.weak		__nv_reservedSMEM_allocation_mask
	.type		__nv_reservedSMEM_allocation_mask,@object
	.size		__nv_reservedSMEM_allocation_mask,(.L_2 - __nv_reservedSMEM_allocation_mask)
__nv_reservedSMEM_allocation_mask:
	.zero		4
.L_2:


//--------------------- .nv.constant0.matmul_kernel --------------------------
	.section	.nv.constant0.matmul_kernel,"a",@progbits
	.sectionflags	@""
	.align	4
.nv.constant0.matmul_kernel:
	.zero		976


//--------------------- SYMBOLS --------------------------

	.type		.nv.reservedSmem.offset0,@object
	.size		.nv.reservedSmem.offset0,0x4
	.type		.nv.reservedSmem.cap,@object
	.size		.nv.reservedSmem.cap,0x4
